	.target	sm_90a

	.elftype	@"ET_EXEC"


//--------------------- .note.nv.tkinfo           --------------------------
	.section	.note.nv.tkinfo,"",@"SHT_NOTE"
	.sectionflags	@"SHF_NOTE_NV_TKINFO"
	.tkinfo
        /*0018*/ 	.word	0x00000002
        /*0030*/ 	.string	""
        /*0030*/ 	.string	"ptxas"
        /*0030*/ 	.string	"Cuda compilation tools, release 13.0, V13.0.88"
        /*0030*/ 	.string	"Build cuda_13.0.r13.0/compiler.36424714_0"
        /*0030*/ 	.string	"-arch sm_90a -m 64 "



//--------------------- .note.nv.cuinfo           --------------------------
	.section	.note.nv.cuinfo,"",@"SHT_NOTE"
	.sectionflags	@"SHF_NOTE_NV_CUINFO"
        /*0018*/ 	.short	0x0002
        /*001a*/ 	.short	0x005a
        /*001c*/ 	.short	0x0082
	.zero		2


//--------------------- .nv.info                  --------------------------
	.section	.nv.info,"",@"SHT_CUDA_INFO"
	.align	4


	//----- nvinfo : EIATTR_REGCOUNT
	.align		4
        /*0000*/ 	.byte	0x04, 0x2f
        /*0002*/ 	.short	(.L_15 - .L_14)
	.align		4
.L_14:
        /*0004*/ 	.word	index@(_ZN7cutlass13device_kernelINS_4gemm6kernel13GemmUniversalIN4cute5tupleIJiiiiEEENS1_10collective13CollectiveMmaINS1_34MainloopSm90TmaGmmaWarpSpecializedILi9ENS5_IJNS4_1CILi2EEENSA_ILi4EEENSA_ILi1EEEEEENS1_35KernelTmaWarpSpecializedCooperativeEEENS5_IJNSA_ILi128EEENSA_ILi64EEENSA_ILi32EEEEEEfNS5_IJlSD_lEEEfSL_NS4_8TiledMMAINS4_8MMA_AtomIJNS4_4SM904GMMA29MMA_64x64x8_F32TF32TF32_SS_TNILNSP_7ScaleInE1ELSR_1EEEEEENS4_6LayoutINS5_IJSB_SD_SD_EEENS5_IJSD_NSA_ILi0EEESW_EEEEENS5_IJNS4_10UnderscoreESZ_SZ_EEEEENS4_23SM90_TMA_LOAD_MULTICASTENS4_14ComposedLayoutINS4_7SwizzleILi3ELi4ELi3EEENS4_18smem_ptr_flag_bitsILi32EEENSU_INS5_IJNSA_ILi8EEESJ_EEENS5_IJSJ_SD_EEEEEEEvNS4_8identityES12_S1C_vS1D_EENS_8epilogue10collective6detail29Sm90TmaWarpSpecializedAdapterINS1G_15DefaultEpilogueIfSL_SL_NS1F_6thread17LinearCombinationIfLi1EffLNS1K_9ScaleType4KindE0ELNS_15FloatRoundStyleE2EfEENS1_15EpilogueDefaultEEEEEvvEEEEvNT_6ParamsE)
        /*0008*/ 	.word	0x000000a8


	//----- nvinfo : EIATTR_FRAME_SIZE
	.align		4
.L_15:
        /*000c*/ 	.byte	0x04, 0x11
        /*000e*/ 	.short	(.L_17 - .L_16)
	.align		4
.L_16:
        /*0010*/ 	.word	index@(_ZN7cutlass13device_kernelINS_4gemm6kernel13GemmUniversalIN4cute5tupleIJiiiiEEENS1_10collective13CollectiveMmaINS1_34MainloopSm90TmaGmmaWarpSpecializedILi9ENS5_IJNS4_1CILi2EEENSA_ILi4EEENSA_ILi1EEEEEENS1_35KernelTmaWarpSpecializedCooperativeEEENS5_IJNSA_ILi128EEENSA_ILi64EEENSA_ILi32EEEEEEfNS5_IJlSD_lEEEfSL_NS4_8TiledMMAINS4_8MMA_AtomIJNS4_4SM904GMMA29MMA_64x64x8_F32TF32TF32_SS_TNILNSP_7ScaleInE1ELSR_1EEEEEENS4_6LayoutINS5_IJSB_SD_SD_EEENS5_IJSD_NSA_ILi0EEESW_EEEEENS5_IJNS4_10UnderscoreESZ_SZ_EEEEENS4_23SM90_TMA_LOAD_MULTICASTENS4_14ComposedLayoutINS4_7SwizzleILi3ELi4ELi3EEENS4_18smem_ptr_flag_bitsILi32EEENSU_INS5_IJNSA_ILi8EEESJ_EEENS5_IJSJ_SD_EEEEEEEvNS4_8identityES12_S1C_vS1D_EENS_8epilogue10collective6detail29Sm90TmaWarpSpecializedAdapterINS1G_15DefaultEpilogueIfSL_SL_NS1F_6thread17LinearCombinationIfLi1EffLNS1K_9ScaleType4KindE0ELNS_15FloatRoundStyleE2EfEENS1_15EpilogueDefaultEEEEEvvEEEEvNT_6ParamsE)
        /*0014*/ 	.word	0x00000000


	//----- nvinfo : EIATTR_MIN_STACK_SIZE
	.align		4
.L_17:
        /*0018*/ 	.byte	0x04, 0x12
        /*001a*/ 	.short	(.L_19 - .L_18)
	.align		4
.L_18:
        /*001c*/ 	.word	index@(_ZN7cutlass13device_kernelINS_4gemm6kernel13GemmUniversalIN4cute5tupleIJiiiiEEENS1_10collective13CollectiveMmaINS1_34MainloopSm90TmaGmmaWarpSpecializedILi9ENS5_IJNS4_1CILi2EEENSA_ILi4EEENSA_ILi1EEEEEENS1_35KernelTmaWarpSpecializedCooperativeEEENS5_IJNSA_ILi128EEENSA_ILi64EEENSA_ILi32EEEEEEfNS5_IJlSD_lEEEfSL_NS4_8TiledMMAINS4_8MMA_AtomIJNS4_4SM904GMMA29MMA_64x64x8_F32TF32TF32_SS_TNILNSP_7ScaleInE1ELSR_1EEEEEENS4_6LayoutINS5_IJSB_SD_SD_EEENS5_IJSD_NSA_ILi0EEESW_EEEEENS5_IJNS4_10UnderscoreESZ_SZ_EEEEENS4_23SM90_TMA_LOAD_MULTICASTENS4_14ComposedLayoutINS4_7SwizzleILi3ELi4ELi3EEENS4_18smem_ptr_flag_bitsILi32EEENSU_INS5_IJNSA_ILi8EEESJ_EEENS5_IJSJ_SD_EEEEEEEvNS4_8identityES12_S1C_vS1D_EENS_8epilogue10collective6detail29Sm90TmaWarpSpecializedAdapterINS1G_15DefaultEpilogueIfSL_SL_NS1F_6thread17LinearCombinationIfLi1EffLNS1K_9ScaleType4KindE0ELNS_15FloatRoundStyleE2EfEENS1_15EpilogueDefaultEEEEEvvEEEEvNT_6ParamsE)
        /*0020*/ 	.word	0x00000000
.L_19:


//--------------------- .nv.compat                --------------------------
	.section	.nv.compat,"",@"SHT_CUDA_COMPAT_INFO"
	.align	4
        /*0000*/ 	.byte	0x02, 0x09, 0x01, 0x00, 0x02, 0x02, 0x04, 0x00, 0x02, 0x05, 0x05, 0x00, 0x03, 0x07, 0x01, 0x01
        /*0010*/ 	.byte	0x02, 0x03, 0x01, 0x00, 0x02, 0x06, 0x01, 0x00, 0x04, 0x0b, 0x08, 0x00, 0x00, 0x00, 0x00, 0x00
        /*0020*/ 	.byte	0x00, 0x00, 0x00, 0x00


//--------------------- .nv.info._ZN7cutlass13device_kernelINS_4gemm6kernel13GemmUniversalIN4cute5tupleIJiiiiEEENS1_10collective13CollectiveMmaINS1_34MainloopSm90TmaGmmaWarpSpecializedILi9ENS5_IJNS4_1CILi2EEENSA_ILi4EEENSA_ILi1EEEEEENS1_35KernelTmaWarpSpecializedCooperativeEEENS5_IJNSA_ILi128EEENSA_ILi64EEENSA_ILi32EEEEEEfNS5_IJlSD_lEEEfSL_NS4_8TiledMMAINS4_8MMA_AtomIJNS4_4SM904GMMA29MMA_64x64x8_F32TF32TF32_SS_TNILNSP_7ScaleInE1ELSR_1EEEEEENS4_6LayoutINS5_IJSB_SD_SD_EEENS5_IJSD_NSA_ILi0EEESW_EEEEENS5_IJNS4_10UnderscoreESZ_SZ_EEEEENS4_23SM90_TMA_LOAD_MULTICASTENS4_14ComposedLayoutINS4_7SwizzleILi3ELi4ELi3EEENS4_18smem_ptr_flag_bitsILi32EEENSU_INS5_IJNSA_ILi8EEESJ_EEENS5_IJSJ_SD_EEEEEEEvNS4_8identityES12_S1C_vS1D_EENS_8epilogue10collective6detail29Sm90TmaWarpSpecializedAdapterINS1G_15DefaultEpilogueIfSL_SL_NS1F_6thread17LinearCombinationIfLi1EffLNS1K_9ScaleType4KindE0ELNS_15FloatRoundStyleE2EfEENS1_15EpilogueDefaultEEEEEvvEEEEvNT_6ParamsE --------------------------
	.section	.nv.info._ZN7cutlass13device_kernelINS_4gemm6kernel13GemmUniversalIN4cute5tupleIJiiiiEEENS1_10collective13CollectiveMmaINS1_34MainloopSm90TmaGmmaWarpSpecializedILi9ENS5_IJNS4_1CILi2EEENSA_ILi4EEENSA_ILi1EEEEEENS1_35KernelTmaWarpSpecializedCooperativeEEENS5_IJNSA_ILi128EEENSA_ILi64EEENSA_ILi32EEEEEEfNS5_IJlSD_lEEEfSL_NS4_8TiledMMAINS4_8MMA_AtomIJNS4_4SM904GMMA29MMA_64x64x8_F32TF32TF32_SS_TNILNSP_7ScaleInE1ELSR_1EEEEEENS4_6LayoutINS5_IJSB_SD_SD_EEENS5_IJSD_NSA_ILi0EEESW_EEEEENS5_IJNS4_10UnderscoreESZ_SZ_EEEEENS4_23SM90_TMA_LOAD_MULTICASTENS4_14ComposedLayoutINS4_7SwizzleILi3ELi4ELi3EEENS4_18smem_ptr_flag_bitsILi32EEENSU_INS5_IJNSA_ILi8EEESJ_EEENS5_IJSJ_SD_EEEEEEEvNS4_8identityES12_S1C_vS1D_EENS_8epilogue10collective6detail29Sm90TmaWarpSpecializedAdapterINS1G_15DefaultEpilogueIfSL_SL_NS1F_6thread17LinearCombinationIfLi1EffLNS1K_9ScaleType4KindE0ELNS_15FloatRoundStyleE2EfEENS1_15EpilogueDefaultEEEEEvvEEEEvNT_6ParamsE,"",@"SHT_CUDA_INFO"
	.sectionflags	@""
	.align	4


	//----- nvinfo : EIATTR_CUDA_API_VERSION
	.align		4
        /*0000*/ 	.byte	0x04, 0x37
        /*0002*/ 	.short	(.L_21 - .L_20)
.L_20:
        /*0004*/ 	.word	0x00000082


	//----- nvinfo : EIATTR_KPARAM_INFO
	.align		4
.L_21:
        /*0008*/ 	.byte	0x04, 0x17
        /*000a*/ 	.short	(.L_23 - .L_22)
.L_22:
        /*000c*/ 	.word	0x00000000
        /*0010*/ 	.short	0x0000
        /*0012*/ 	.short	0x0070
        /*0014*/ 	.byte	0x00, 0xf0, 0x01, 0x10


	//----- nvinfo : EIATTR_SPARSE_MMA_MASK
	.align		4
.L_23:
        /*0018*/ 	.byte	0x03, 0x50
        /*001a*/ 	.short	0x0000


	//----- nvinfo : EIATTR_MAXREG_COUNT
	.align		4
        /*001c*/ 	.byte	0x03, 0x1b
        /*001e*/ 	.short	0x00a8


	//----- nvinfo : EIATTR_NUM_BARRIERS
	.align		4
        /*0020*/ 	.byte	0x02, 0x4c
        /*0022*/ 	.byte	0x01
	.zero		1


	//----- nvinfo : EIATTR_EXTERNS
	.align		4
        /*0024*/ 	.byte	0x04, 0x0f
        /*0026*/ 	.short	(.L_25 - .L_24)


	//   ....[0]....
	.align		4
.L_24:
        /*0028*/ 	.word	index@(__assertfail)


	//----- nvinfo : EIATTR_MERCURY_ISA_VERSION
	.align		4
.L_25:
        /*002c*/ 	.byte	0x03, 0x5f
        /*002e*/ 	.short	0x0101


	//----- nvinfo : EIATTR_INT_WARP_WIDE_INSTR_OFFSETS
	.align		4
        /*0030*/ 	.byte	0x04, 0x31
        /*0032*/ 	.short	(.L_27 - .L_26)


	//   ....[0]....
.L_26:
        /*0034*/ 	.word	0x00000550


	//   ....[1]....
        /*0038*/ 	.word	0x00000580


	//   ....[2]....
        /*003c*/ 	.word	0x00000740


	//----- nvinfo : EIATTR_COOP_GROUP_MASK_REGIDS
	.align		4
.L_27:
        /*0040*/ 	.byte	0x04, 0x29
        /*0042*/ 	.short	(.L_29 - .L_28)


	//   ....[0]....
.L_28:
        /*0044*/ 	.word	0xffffffff


	//   ....[1]....
        /*0048*/ 	.word	0xffffffff


	//   ....[2]....
        /*004c*/ 	.word	0xffffffff


	//   ....[3]....
        /*0050*/ 	.word	0xffffffff


	//   ....[4]....
        /*0054*/ 	.word	0xffffffff


	//   ....[5]....
        /*0058*/ 	.word	0xffffffff


	//----- nvinfo : EIATTR_COOP_GROUP_INSTR_OFFSETS
	.align		4
.L_29:
        /*005c*/ 	.byte	0x04, 0x28
        /*005e*/ 	.short	(.L_31 - .L_30)


	//   ....[0]....
.L_30:
        /*0060*/ 	.word	0x00000060


	//   ....[1]....
        /*0064*/ 	.word	0x00000070


	//   ....[2]....
        /*0068*/ 	.word	0x00000130


	//   ....[3]....
        /*006c*/ 	.word	0x000003a0


	//   ....[4]....
        /*0070*/ 	.word	0x000008c0


	//   ....[5]....
        /*0074*/ 	.word	0x00001300


	//----- nvinfo : EIATTR_REG_RECONFIG
	.align		4
.L_31:
        /*0078*/ 	.byte	0x01, 0x54
	.zero		2


	//----- nvinfo : EIATTR_SYSCALL_OFFSETS
	.align		4
        /*007c*/ 	.byte	0x04, 0x46
        /*007e*/ 	.short	(.L_33 - .L_32)


	//   ....[0]....
.L_32:
        /*0080*/ 	.word	0x000014c0


	//----- nvinfo : EIATTR_MBARRIER_INSTR_OFFSETS
	.align		4
.L_33:
        /*0084*/ 	.byte	0x04, 0x39
        /*0086*/ 	.short	(.L_35 - .L_34)


	//   ....[0]....
.L_34:
        /*0088*/ 	.word	0x00000250
        /*008c*/ 	.word	0x000000ff
        /*0090*/ 	.word	0x00000000
        /*0094*/ 	.short	0x0100
        /*0096*/ 	.byte	0x08
	.zero		1


	//   ....[1]....
        /*0098*/ 	.word	0x00000260
        /*009c*/ 	.word	0x000000ff
        /*00a0*/ 	.word	0x00000048
        /*00a4*/ 	.short	0x0100
        /*00a6*/ 	.byte	0x08
	.zero		1


	//   ....[2]....
        /*00a8*/ 	.word	0x00000270
        /*00ac*/ 	.word	0x000000ff
        /*00b0*/ 	.word	0x00000008
        /*00b4*/ 	.short	0x0100
        /*00b6*/ 	.byte	0x08
	.zero		1


	//   ....[3]....
        /*00b8*/ 	.word	0x00000280
        /*00bc*/ 	.word	0x000000ff
        /*00c0*/ 	.word	0x00000050
        /*00c4*/ 	.short	0x0100
        /*00c6*/ 	.byte	0x08
	.zero		1


	//   ....[4]....
        /*00c8*/ 	.word	0x00000290
        /*00cc*/ 	.word	0x000000ff
        /*00d0*/ 	.word	0x00000010
        /*00d4*/ 	.short	0x0100
        /*00d6*/ 	.byte	0x08
	.zero		1


	//   ....[5]....
        /*00d8*/ 	.word	0x000002a0
        /*00dc*/ 	.word	0x000000ff
        /*00e0*/ 	.word	0x00000058
        /*00e4*/ 	.short	0x0100
        /*00e6*/ 	.byte	0x08
	.zero		1


	//   ....[6]....
        /*00e8*/ 	.word	0x000002b0
        /*00ec*/ 	.word	0x000000ff
        /*00f0*/ 	.word	0x00000018
        /*00f4*/ 	.short	0x0100
        /*00f6*/ 	.byte	0x08
	.zero		1


	//   ....[7]....
        /*00f8*/ 	.word	0x000002c0
        /*00fc*/ 	.word	0x000000ff
        /*0100*/ 	.word	0x00000060
        /*0104*/ 	.short	0x0100
        /*0106*/ 	.byte	0x08
	.zero		1


	//   ....[8]....
        /*0108*/ 	.word	0x000002d0
        /*010c*/ 	.word	0x000000ff
        /*0110*/ 	.word	0x00000020
        /*0114*/ 	.short	0x0100
        /*0116*/ 	.byte	0x08
	.zero		1


	//   ....[9]....
        /*0118*/ 	.word	0x000002e0
        /*011c*/ 	.word	0x000000ff
        /*0120*/ 	.word	0x00000068
        /*0124*/ 	.short	0x0100
        /*0126*/ 	.byte	0x08
	.zero		1


	//   ....[10]....
        /*0128*/ 	.word	0x000002f0
        /*012c*/ 	.word	0x000000ff
        /*0130*/ 	.word	0x00000028
        /*0134*/ 	.short	0x0100
        /*0136*/ 	.byte	0x08
	.zero		1


	//   ....[11]....
        /*0138*/ 	.word	0x00000300
        /*013c*/ 	.word	0x000000ff
        /*0140*/ 	.word	0x00000070
        /*0144*/ 	.short	0x0100
        /*0146*/ 	.byte	0x08
	.zero		1


	//   ....[12]....
        /*0148*/ 	.word	0x00000310
        /*014c*/ 	.word	0x000000ff
        /*0150*/ 	.word	0x00000030
        /*0154*/ 	.short	0x0100
        /*0156*/ 	.byte	0x08
	.zero		1


	//   ....[13]....
        /*0158*/ 	.word	0x00000320
        /*015c*/ 	.word	0x000000ff
        /*0160*/ 	.word	0x00000078
        /*0164*/ 	.short	0x0100
        /*0166*/ 	.byte	0x08
	.zero		1


	//   ....[14]....
        /*0168*/ 	.word	0x00000330
        /*016c*/ 	.word	0x000000ff
        /*0170*/ 	.word	0x00000038
        /*0174*/ 	.short	0x0100
        /*0176*/ 	.byte	0x08
	.zero		1


	//   ....[15]....
        /*0178*/ 	.word	0x00000340
        /*017c*/ 	.word	0x000000ff
        /*0180*/ 	.word	0x00000080
        /*0184*/ 	.short	0x0100
        /*0186*/ 	.byte	0x08
	.zero		1


	//   ....[16]....
        /*0188*/ 	.word	0x00000350
        /*018c*/ 	.word	0x000000ff
        /*0190*/ 	.word	0x00000040
        /*0194*/ 	.short	0x0100
        /*0196*/ 	.byte	0x08
	.zero		1


	//   ....[17]....
        /*0198*/ 	.word	0x00000360
        /*019c*/ 	.word	0x000000ff
        /*01a0*/ 	.word	0x00000088
        /*01a4*/ 	.short	0x0100
        /*01a6*/ 	.byte	0x08
	.zero		1


	//   ....[18]....
        /*01a8*/ 	.word	0x000007c0
        /*01ac*/ 	.word	0x000000ff
        /*01b0*/ 	.word	0x000000a0
        /*01b4*/ 	.short	0x0100
        /*01b6*/ 	.byte	0x06
	.zero		1


	//   ....[19]....
        /*01b8*/ 	.word	0x00000850
        /*01bc*/ 	.word	0x000000ff
        /*01c0*/ 	.word	0x000000a8
        /*01c4*/ 	.short	0x0100
        /*01c6*/ 	.byte	0x06
	.zero		1


	//   ....[20]....
        /*01c8*/ 	.word	0x00001580
        /*01cc*/ 	.word	0x00000003
        /*01d0*/ 	.word	0x00000000
        /*01d4*/ 	.short	0x010a
        /*01d6*/ 	.byte	0x3f
	.zero		1


	//   ....[21]....
        /*01d8*/ 	.word	0x000015c0
        /*01dc*/ 	.word	0x00000003
        /*01e0*/ 	.word	0x00000000
        /*01e4*/ 	.short	0x010a
        /*01e6*/ 	.byte	0x3f
	.zero		1


	//   ....[22]....
        /*01e8*/ 	.word	0x00001990
        /*01ec*/ 	.word	0x00000005
        /*01f0*/ 	.word	0x00000000
        /*01f4*/ 	.short	0x010a
        /*01f6*/ 	.byte	0x3f
	.zero		1


	//   ....[23]....
        /*01f8*/ 	.word	0x000019d0
        /*01fc*/ 	.word	0x00000005
        /*0200*/ 	.word	0x00000000
        /*0204*/ 	.short	0x010a
        /*0206*/ 	.byte	0x3f
	.zero		1


	//   ....[24]....
        /*0208*/ 	.word	0x00001c30
        /*020c*/ 	.word	0x00000005
        /*0210*/ 	.word	0x00000000
        /*0214*/ 	.short	0x0101
        /*0216*/ 	.byte	0x3f
	.zero		1


	//   ....[25]....
        /*0218*/ 	.word	0x00001e50
        /*021c*/ 	.word	0x00000003
        /*0220*/ 	.word	0x00000000
        /*0224*/ 	.short	0x0101
        /*0226*/ 	.byte	0x3f
	.zero		1


	//   ....[26]....
        /*0228*/ 	.word	0x00004dc0
        /*022c*/ 	.word	0x0000000e
        /*0230*/ 	.word	0x00000048
        /*0234*/ 	.short	0x010a
        /*0236*/ 	.byte	0x3f
	.zero		1


	//   ....[27]....
        /*0238*/ 	.word	0x00005170
        /*023c*/ 	.word	0x00000006
        /*0240*/ 	.word	0x000000a8
        /*0244*/ 	.short	0x0101
        /*0246*/ 	.byte	0x3f
	.zero		1


	//   ....[28]....
        /*0248*/ 	.word	0x000058a0
        /*024c*/ 	.word	0x00000007
        /*0250*/ 	.word	0x00000000
        /*0254*/ 	.short	0x010a
        /*0256*/ 	.byte	0x3f
	.zero		1


	//   ....[29]....
        /*0258*/ 	.word	0x00005920
        /*025c*/ 	.word	0x00000009
        /*0260*/ 	.word	0x00000000
        /*0264*/ 	.short	0x010a
        /*0266*/ 	.byte	0x3f
	.zero		1


	//   ....[30]....
        /*0268*/ 	.word	0x000059b0
        /*026c*/ 	.word	0x00000006
        /*0270*/ 	.word	0x00000000
        /*0274*/ 	.short	0x010a
        /*0276*/ 	.byte	0x3f
	.zero		1


	//   ....[31]....
        /*0278*/ 	.word	0x00005a40
        /*027c*/ 	.word	0x00000009
        /*0280*/ 	.word	0x00000000
        /*0284*/ 	.short	0x010a
        /*0286*/ 	.byte	0x3f
	.zero		1


	//   ....[32]....
        /*0288*/ 	.word	0x00005ad0
        /*028c*/ 	.word	0x00000006
        /*0290*/ 	.word	0x00000000
        /*0294*/ 	.short	0x010a
        /*0296*/ 	.byte	0x3f
	.zero		1


	//   ....[33]....
        /*0298*/ 	.word	0x00005b60
        /*029c*/ 	.word	0x00000009
        /*02a0*/ 	.word	0x00000000
        /*02a4*/ 	.short	0x010a
        /*02a6*/ 	.byte	0x3f
	.zero		1


	//   ....[34]....
        /*02a8*/ 	.word	0x00005bf0
        /*02ac*/ 	.word	0x00000006
        /*02b0*/ 	.word	0x00000000
        /*02b4*/ 	.short	0x010a
        /*02b6*/ 	.byte	0x3f
	.zero		1


	//   ....[35]....
        /*02b8*/ 	.word	0x00005c80
        /*02bc*/ 	.word	0x00000009
        /*02c0*/ 	.word	0x00000000
        /*02c4*/ 	.short	0x010a
        /*02c6*/ 	.byte	0x3f
	.zero		1


	//   ....[36]....
        /*02c8*/ 	.word	0x00005d10
        /*02cc*/ 	.word	0x00000003
        /*02d0*/ 	.word	0x00000000
        /*02d4*/ 	.short	0x010a
        /*02d6*/ 	.byte	0x3f
	.zero		1


	//   ....[37]....
        /*02d8*/ 	.word	0x00005d70
        /*02dc*/ 	.word	0x00000003
        /*02e0*/ 	.word	0x00000000
        /*02e4*/ 	.short	0x010a
        /*02e6*/ 	.byte	0x3f
	.zero		1


	//   ....[38]....
        /*02e8*/ 	.word	0x00005dc0
        /*02ec*/ 	.word	0x00000005
        /*02f0*/ 	.word	0x00000000
        /*02f4*/ 	.short	0x010a
        /*02f6*/ 	.byte	0x3f
	.zero		1


	//   ....[39]....
        /*02f8*/ 	.word	0x00005e90
        /*02fc*/ 	.word	0x0000000e
        /*0300*/ 	.word	0x00000048
        /*0304*/ 	.short	0x010a
        /*0306*/ 	.byte	0x3f
	.zero		1


	//   ....[40]....
        /*0308*/ 	.word	0x00005f60
        /*030c*/ 	.word	0x00000007
        /*0310*/ 	.word	0x00000000
        /*0314*/ 	.short	0x010a
        /*0316*/ 	.byte	0x3f
	.zero		1


	//   ....[41]....
        /*0318*/ 	.word	0x00005fb0
        /*031c*/ 	.word	0x00000009
        /*0320*/ 	.word	0x00000000
        /*0324*/ 	.short	0x010a
        /*0326*/ 	.byte	0x3f
	.zero		1


	//   ....[42]....
        /*0328*/ 	.word	0x00006000
        /*032c*/ 	.word	0x00000006
        /*0330*/ 	.word	0x00000000
        /*0334*/ 	.short	0x010a
        /*0336*/ 	.byte	0x3f
	.zero		1


	//   ....[43]....
        /*0338*/ 	.word	0x00006050
        /*033c*/ 	.word	0x00000009
        /*0340*/ 	.word	0x00000000
        /*0344*/ 	.short	0x010a
        /*0346*/ 	.byte	0x3f
	.zero		1


	//   ....[44]....
        /*0348*/ 	.word	0x000060a0
        /*034c*/ 	.word	0x00000006
        /*0350*/ 	.word	0x00000000
        /*0354*/ 	.short	0x010a
        /*0356*/ 	.byte	0x3f
	.zero		1


	//   ....[45]....
        /*0358*/ 	.word	0x000060f0
        /*035c*/ 	.word	0x00000009
        /*0360*/ 	.word	0x00000000
        /*0364*/ 	.short	0x010a
        /*0366*/ 	.byte	0x3f
	.zero		1


	//   ....[46]....
        /*0368*/ 	.word	0x00006140
        /*036c*/ 	.word	0x00000006
        /*0370*/ 	.word	0x00000000
        /*0374*/ 	.short	0x010a
        /*0376*/ 	.byte	0x3f
	.zero		1


	//   ....[47]....
        /*0378*/ 	.word	0x00006190
        /*037c*/ 	.word	0x00000009
        /*0380*/ 	.word	0x00000000
        /*0384*/ 	.short	0x010a
        /*0386*/ 	.byte	0x3f
	.zero		1


	//----- nvinfo : EIATTR_NUM_MBARRIERS
	.align		4
.L_35:
        /*0388*/ 	.byte	0x03, 0x38
        /*038a*/ 	.short	0x0014


	//----- nvinfo : EIATTR_EXIT_INSTR_OFFSETS
	.align		4
        /*038c*/ 	.byte	0x04, 0x1c
        /*038e*/ 	.short	(.L_37 - .L_36)


	//   ....[0]....
.L_36:
        /*0390*/ 	.word	0x00000a20


	//   ....[1]....
        /*0394*/ 	.word	0x00001230


	//   ....[2]....
        /*0398*/ 	.word	0x00004400


	//   ....[3]....
        /*039c*/ 	.word	0x00004960


	//   ....[4]....
        /*03a0*/ 	.word	0x00005d60


	//----- nvinfo : EIATTR_MAX_THREADS
	.align		4
.L_37:
        /*03a4*/ 	.byte	0x04, 0x05
        /*03a6*/ 	.short	(.L_39 - .L_38)
.L_38:
        /*03a8*/ 	.word	0x00000180
        /*03ac*/ 	.word	0x00000001
        /*03b0*/ 	.word	0x00000001


	//----- nvinfo : EIATTR_CRS_STACK_SIZE
	.align		4
.L_39:
        /*03b4*/ 	.byte	0x04, 0x1e
        /*03b6*/ 	.short	(.L_41 - .L_40)
.L_40:
        /*03b8*/ 	.word	0x00000000


	//----- nvinfo : EIATTR_CBANK_PARAM_SIZE
	.align		4
.L_41:
        /*03bc*/ 	.byte	0x03, 0x19
        /*03be*/ 	.short	0x0470


	//----- nvinfo : EIATTR_PARAM_CBANK
	.align		4
        /*03c0*/ 	.byte	0x04, 0x0a
        /*03c2*/ 	.short	(.L_43 - .L_42)
	.align		4
.L_42:
        /*03c4*/ 	.word	index@(.nv.constant0._ZN7cutlass13device_kernelINS_4gemm6kernel13GemmUniversalIN4cute5tupleIJiiiiEEENS1_10collective13CollectiveMmaINS1_34MainloopSm90TmaGmmaWarpSpecializedILi9ENS5_IJNS4_1CILi2EEENSA_ILi4EEENSA_ILi1EEEEEENS1_35KernelTmaWarpSpecializedCooperativeEEENS5_IJNSA_ILi128EEENSA_ILi64EEENSA_ILi32EEEEEEfNS5_IJlSD_lEEEfSL_NS4_8TiledMMAINS4_8MMA_AtomIJNS4_4SM904GMMA29MMA_64x64x8_F32TF32TF32_SS_TNILNSP_7ScaleInE1ELSR_1EEEEEENS4_6LayoutINS5_IJSB_SD_SD_EEENS5_IJSD_NSA_ILi0EEESW_EEEEENS5_IJNS4_10UnderscoreESZ_SZ_EEEEENS4_23SM90_TMA_LOAD_MULTICASTENS4_14ComposedLayoutINS4_7SwizzleILi3ELi4ELi3EEENS4_18smem_ptr_flag_bitsILi32EEENSU_INS5_IJNSA_ILi8EEESJ_EEENS5_IJSJ_SD_EEEEEEEvNS4_8identityES12_S1C_vS1D_EENS_8epilogue10collective6detail29Sm90TmaWarpSpecializedAdapterINS1G_15DefaultEpilogueIfSL_SL_NS1F_6thread17LinearCombinationIfLi1EffLNS1K_9ScaleType4KindE0ELNS_15FloatRoundStyleE2EfEENS1_15EpilogueDefaultEEEEEvvEEEEvNT_6ParamsE)
        /*03c8*/ 	.short	0x0210
        /*03ca*/ 	.short	0x0470


	//----- nvinfo : EIATTR_SW_WAR
	.align		4
.L_43:
        /*03cc*/ 	.byte	0x04, 0x36
        /*03ce*/ 	.short	(.L_45 - .L_44)
.L_44:
        /*03d0*/ 	.word	0x00000008
.L_45:


//--------------------- .nv.callgraph             --------------------------
	.section	.nv.callgraph,"",@"SHT_CUDA_CALLGRAPH"
	.align	4
	.sectionentsize	8
	.align		4
        /*0000*/ 	.word	0x00000000
	.align		4
        /*0004*/ 	.word	0xffffffff
	.align		4
        /*0008*/ 	.word	index@(_ZN7cutlass13device_kernelINS_4gemm6kernel13GemmUniversalIN4cute5tupleIJiiiiEEENS1_10collective13CollectiveMmaINS1_34MainloopSm90TmaGmmaWarpSpecializedILi9ENS5_IJNS4_1CILi2EEENSA_ILi4EEENSA_ILi1EEEEEENS1_35KernelTmaWarpSpecializedCooperativeEEENS5_IJNSA_ILi128EEENSA_ILi64EEENSA_ILi32EEEEEEfNS5_IJlSD_lEEEfSL_NS4_8TiledMMAINS4_8MMA_AtomIJNS4_4SM904GMMA29MMA_64x64x8_F32TF32TF32_SS_TNILNSP_7ScaleInE1ELSR_1EEEEEENS4_6LayoutINS5_IJSB_SD_SD_EEENS5_IJSD_NSA_ILi0EEESW_EEEEENS5_IJNS4_10UnderscoreESZ_SZ_EEEEENS4_23SM90_TMA_LOAD_MULTICASTENS4_14ComposedLayoutINS4_7SwizzleILi3ELi4ELi3EEENS4_18smem_ptr_flag_bitsILi32EEENSU_INS5_IJNSA_ILi8EEESJ_EEENS5_IJSJ_SD_EEEEEEEvNS4_8identityES12_S1C_vS1D_EENS_8epilogue10collective6detail29Sm90TmaWarpSpecializedAdapterINS1G_15DefaultEpilogueIfSL_SL_NS1F_6thread17LinearCombinationIfLi1EffLNS1K_9ScaleType4KindE0ELNS_15FloatRoundStyleE2EfEENS1_15EpilogueDefaultEEEEEvvEEEEvNT_6ParamsE)
	.align		4
        /*000c*/ 	.word	index@(__assertfail)
	.align		4
        /*0010*/ 	.word	0x00000000
	.align		4
        /*0014*/ 	.word	0xfffffffe
	.align		4
        /*0018*/ 	.word	0x00000000
	.align		4
        /*001c*/ 	.word	0xfffffffd
	.align		4
        /*0020*/ 	.word	0x00000000
	.align		4
        /*0024*/ 	.word	0xfffffffc


//--------------------- .nv.constant4             --------------------------
	.section	.nv.constant4,"a",@progbits
	.align	8
	.align		8
.nv.constant4:
        /*0000*/ 	.dword	__assertfail
	.align		8
        /*0008*/ 	.dword	__unnamed_1
	.align		8
        /*0010*/ 	.dword	_ZN40_INTERNAL_890a82ad_4_k_cu_58988bc2_310204cuda3std3__45__cpo5beginE
	.align		8
        /*0018*/ 	.dword	_ZN40_INTERNAL_890a82ad_4_k_cu_58988bc2_310204cuda3std3__45__cpo3endE
	.align		8
        /*0020*/ 	.dword	_ZN40_INTERNAL_890a82ad_4_k_cu_58988bc2_310204cuda3std3__45__cpo6cbeginE
	.align		8
        /*0028*/ 	.dword	_ZN40_INTERNAL_890a82ad_4_k_cu_58988bc2_310204cuda3std3__45__cpo4cendE
	.align		8
        /*0030*/ 	.dword	_ZN40_INTERNAL_890a82ad_4_k_cu_58988bc2_310204cuda3std3__442_GLOBAL__N__890a82ad_4_k_cu_58988bc2_310206ignoreE
	.align		8
        /*0038*/ 	.dword	_ZN40_INTERNAL_890a82ad_4_k_cu_58988bc2_310204cuda3std3__419piecewise_constructE
	.align		8
        /*0040*/ 	.dword	_ZN40_INTERNAL_890a82ad_4_k_cu_58988bc2_310204cuda3std3__48in_placeE
	.align		8
        /*0048*/ 	.dword	_ZN40_INTERNAL_890a82ad_4_k_cu_58988bc2_310204cuda3std6ranges3__45__cpo4swapE
	.align		8
        /*0050*/ 	.dword	_ZN40_INTERNAL_890a82ad_4_k_cu_58988bc2_310204cuda3std6ranges3__45__cpo9iter_moveE
	.align		8
        /*0058*/ 	.dword	_ZN40_INTERNAL_890a82ad_4_k_cu_58988bc2_310204cute7productE
	.align		8
        /*0060*/ 	.dword	_ZN40_INTERNAL_890a82ad_4_k_cu_58988bc2_310204cute1_E
	.align		8
        /*0068*/ 	.dword	$str$22
	.align		8
        /*0070*/ 	.dword	$str$23


//--------------------- .text._ZN7cutlass13device_kernelINS_4gemm6kernel13GemmUniversalIN4cute5tupleIJiiiiEEENS1_10collective13CollectiveMmaINS1_34MainloopSm90TmaGmmaWarpSpecializedILi9ENS5_IJNS4_1CILi2EEENSA_ILi4EEENSA_ILi1EEEEEENS1_35KernelTmaWarpSpecializedCooperativeEEENS5_IJNSA_ILi128EEENSA_ILi64EEENSA_ILi32EEEEEEfNS5_IJlSD_lEEEfSL_NS4_8TiledMMAINS4_8MMA_AtomIJNS4_4SM904GMMA29MMA_64x64x8_F32TF32TF32_SS_TNILNSP_7ScaleInE1ELSR_1EEEEEENS4_6LayoutINS5_IJSB_SD_SD_EEENS5_IJSD_NSA_ILi0EEESW_EEEEENS5_IJNS4_10UnderscoreESZ_SZ_EEEEENS4_23SM90_TMA_LOAD_MULTICASTENS4_14ComposedLayoutINS4_7SwizzleILi3ELi4ELi3EEENS4_18smem_ptr_flag_bitsILi32EEENSU_INS5_IJNSA_ILi8EEESJ_EEENS5_IJSJ_SD_EEEEEEEvNS4_8identityES12_S1C_vS1D_EENS_8epilogue10collective6detail29Sm90TmaWarpSpecializedAdapterINS1G_15DefaultEpilogueIfSL_SL_NS1F_6thread17LinearCombinationIfLi1EffLNS1K_9ScaleType4KindE0ELNS_15FloatRoundStyleE2EfEENS1_15EpilogueDefaultEEEEEvvEEEEvNT_6ParamsE --------------------------
	.section	.text._ZN7cutlass13device_kernelINS_4gemm6kernel13GemmUniversalIN4cute5tupleIJiiiiEEENS1_10collective13CollectiveMmaINS1_34MainloopSm90TmaGmmaWarpSpecializedILi9ENS5_IJNS4_1CILi2EEENSA_ILi4EEENSA_ILi1EEEEEENS1_35KernelTmaWarpSpecializedCooperativeEEENS5_IJNSA_ILi128EEENSA_ILi64EEENSA_ILi32EEEEEEfNS5_IJlSD_lEEEfSL_NS4_8TiledMMAINS4_8MMA_AtomIJNS4_4SM904GMMA29MMA_64x64x8_F32TF32TF32_SS_TNILNSP_7ScaleInE1ELSR_1EEEEEENS4_6LayoutINS5_IJSB_SD_SD_EEENS5_IJSD_NSA_ILi0EEESW_EEEEENS5_IJNS4_10UnderscoreESZ_SZ_EEEEENS4_23SM90_TMA_LOAD_MULTICASTENS4_14ComposedLayoutINS4_7SwizzleILi3ELi4ELi3EEENS4_18smem_ptr_flag_bitsILi32EEENSU_INS5_IJNSA_ILi8EEESJ_EEENS5_IJSJ_SD_EEEEEEEvNS4_8identityES12_S1C_vS1D_EENS_8epilogue10collective6detail29Sm90TmaWarpSpecializedAdapterINS1G_15DefaultEpilogueIfSL_SL_NS1F_6thread17LinearCombinationIfLi1EffLNS1K_9ScaleType4KindE0ELNS_15FloatRoundStyleE2EfEENS1_15EpilogueDefaultEEEEEvvEEEEvNT_6ParamsE,"ax",@progbits
	.align	128
.text._ZN7cutlass13device_kernelINS_4gemm6kernel13GemmUniversalIN4cute5tupleIJiiiiEEENS1_10collective13CollectiveMmaINS1_34MainloopSm90TmaGmmaWarpSpecializedILi9ENS5_IJNS4_1CILi2EEENSA_ILi4EEENSA_ILi1EEEEEENS1_35KernelTmaWarpSpecializedCooperativeEEENS5_IJNSA_ILi128EEENSA_ILi64EEENSA_ILi32EEEEEEfNS5_IJlSD_lEEEfSL_NS4_8TiledMMAINS4_8MMA_AtomIJNS4_4SM904GMMA29MMA_64x64x8_F32TF32TF32_SS_TNILNSP_7ScaleInE1ELSR_1EEEEEENS4_6LayoutINS5_IJSB_SD_SD_EEENS5_IJSD_NSA_ILi0EEESW_EEEEENS5_IJNS4_10UnderscoreESZ_SZ_EEEEENS4_23SM90_TMA_LOAD_MULTICASTENS4_14ComposedLayoutINS4_7SwizzleILi3ELi4ELi3EEENS4_18smem_ptr_flag_bitsILi32EEENSU_INS5_IJNSA_ILi8EEESJ_EEENS5_IJSJ_SD_EEEEEEEvNS4_8identityES12_S1C_vS1D_EENS_8epilogue10collective6detail29Sm90TmaWarpSpecializedAdapterINS1G_15DefaultEpilogueIfSL_SL_NS1F_6thread17LinearCombinationIfLi1EffLNS1K_9ScaleType4KindE0ELNS_15FloatRoundStyleE2EfEENS1_15EpilogueDefaultEEEEEvvEEEEvNT_6ParamsE:
        .type           _ZN7cutlass13device_kernelINS_4gemm6kernel13GemmUniversalIN4cute5tupleIJiiiiEEENS1_10collective13CollectiveMmaINS1_34MainloopSm90TmaGmmaWarpSpecializedILi9ENS5_IJNS4_1CILi2EEENSA_ILi4EEENSA_ILi1EEEEEENS1_35KernelTmaWarpSpecializedCooperativeEEENS5_IJNSA_ILi128EEENSA_ILi64EEENSA_ILi32EEEEEEfNS5_IJlSD_lEEEfSL_NS4_8TiledMMAINS4_8MMA_AtomIJNS4_4SM904GMMA29MMA_64x64x8_F32TF32TF32_SS_TNILNSP_7ScaleInE1ELSR_1EEEEEENS4_6LayoutINS5_IJSB_SD_SD_EEENS5_IJSD_NSA_ILi0EEESW_EEEEENS5_IJNS4_10UnderscoreESZ_SZ_EEEEENS4_23SM90_TMA_LOAD_MULTICASTENS4_14ComposedLayoutINS4_7SwizzleILi3ELi4ELi3EEENS4_18smem_ptr_flag_bitsILi32EEENSU_INS5_IJNSA_ILi8EEESJ_EEENS5_IJSJ_SD_EEEEEEEvNS4_8identityES12_S1C_vS1D_EENS_8epilogue10collective6detail29Sm90TmaWarpSpecializedAdapterINS1G_15DefaultEpilogueIfSL_SL_NS1F_6thread17LinearCombinationIfLi1EffLNS1K_9ScaleType4KindE0ELNS_15FloatRoundStyleE2EfEENS1_15EpilogueDefaultEEEEEvvEEEEvNT_6ParamsE,@function
        .size           _ZN7cutlass13device_kernelINS_4gemm6kernel13GemmUniversalIN4cute5tupleIJiiiiEEENS1_10collective13CollectiveMmaINS1_34MainloopSm90TmaGmmaWarpSpecializedILi9ENS5_IJNS4_1CILi2EEENSA_ILi4EEENSA_ILi1EEEEEENS1_35KernelTmaWarpSpecializedCooperativeEEENS5_IJNSA_ILi128EEENSA_ILi64EEENSA_ILi32EEEEEEfNS5_IJlSD_lEEEfSL_NS4_8TiledMMAINS4_8MMA_AtomIJNS4_4SM904GMMA29MMA_64x64x8_F32TF32TF32_SS_TNILNSP_7ScaleInE1ELSR_1EEEEEENS4_6LayoutINS5_IJSB_SD_SD_EEENS5_IJSD_NSA_ILi0EEESW_EEEEENS5_IJNS4_10UnderscoreESZ_SZ_EEEEENS4_23SM90_TMA_LOAD_MULTICASTENS4_14ComposedLayoutINS4_7SwizzleILi3ELi4ELi3EEENS4_18smem_ptr_flag_bitsILi32EEENSU_INS5_IJNSA_ILi8EEESJ_EEENS5_IJSJ_SD_EEEEEEEvNS4_8identityES12_S1C_vS1D_EENS_8epilogue10collective6detail29Sm90TmaWarpSpecializedAdapterINS1G_15DefaultEpilogueIfSL_SL_NS1F_6thread17LinearCombinationIfLi1EffLNS1K_9ScaleType4KindE0ELNS_15FloatRoundStyleE2EfEENS1_15EpilogueDefaultEEEEEvvEEEEvNT_6ParamsE,(.L_x_146 - _ZN7cutlass13device_kernelINS_4gemm6kernel13GemmUniversalIN4cute5tupleIJiiiiEEENS1_10collective13CollectiveMmaINS1_34MainloopSm90TmaGmmaWarpSpecializedILi9ENS5_IJNS4_1CILi2EEENSA_ILi4EEENSA_ILi1EEEEEENS1_35KernelTmaWarpSpecializedCooperativeEEENS5_IJNSA_ILi128EEENSA_ILi64EEENSA_ILi32EEEEEEfNS5_IJlSD_lEEEfSL_NS4_8TiledMMAINS4_8MMA_AtomIJNS4_4SM904GMMA29MMA_64x64x8_F32TF32TF32_SS_TNILNSP_7ScaleInE1ELSR_1EEEEEENS4_6LayoutINS5_IJSB_SD_SD_EEENS5_IJSD_NSA_ILi0EEESW_EEEEENS5_IJNS4_10UnderscoreESZ_SZ_EEEEENS4_23SM90_TMA_LOAD_MULTICASTENS4_14ComposedLayoutINS4_7SwizzleILi3ELi4ELi3EEENS4_18smem_ptr_flag_bitsILi32EEENSU_INS5_IJNSA_ILi8EEESJ_EEENS5_IJSJ_SD_EEEEEEEvNS4_8identityES12_S1C_vS1D_EENS_8epilogue10collective6detail29Sm90TmaWarpSpecializedAdapterINS1G_15DefaultEpilogueIfSL_SL_NS1F_6thread17LinearCombinationIfLi1EffLNS1K_9ScaleType4KindE0ELNS_15FloatRoundStyleE2EfEENS1_15EpilogueDefaultEEEEEvvEEEEvNT_6ParamsE)
        .other          _ZN7cutlass13device_kernelINS_4gemm6kernel13GemmUniversalIN4cute5tupleIJiiiiEEENS1_10collective13CollectiveMmaINS1_34MainloopSm90TmaGmmaWarpSpecializedILi9ENS5_IJNS4_1CILi2EEENSA_ILi4EEENSA_ILi1EEEEEENS1_35KernelTmaWarpSpecializedCooperativeEEENS5_IJNSA_ILi128EEENSA_ILi64EEENSA_ILi32EEEEEEfNS5_IJlSD_lEEEfSL_NS4_8TiledMMAINS4_8MMA_AtomIJNS4_4SM904GMMA29MMA_64x64x8_F32TF32TF32_SS_TNILNSP_7ScaleInE1ELSR_1EEEEEENS4_6LayoutINS5_IJSB_SD_SD_EEENS5_IJSD_NSA_ILi0EEESW_EEEEENS5_IJNS4_10UnderscoreESZ_SZ_EEEEENS4_23SM90_TMA_LOAD_MULTICASTENS4_14ComposedLayoutINS4_7SwizzleILi3ELi4ELi3EEENS4_18smem_ptr_flag_bitsILi32EEENSU_INS5_IJNSA_ILi8EEESJ_EEENS5_IJSJ_SD_EEEEEEEvNS4_8identityES12_S1C_vS1D_EENS_8epilogue10collective6detail29Sm90TmaWarpSpecializedAdapterINS1G_15DefaultEpilogueIfSL_SL_NS1F_6thread17LinearCombinationIfLi1EffLNS1K_9ScaleType4KindE0ELNS_15FloatRoundStyleE2EfEENS1_15EpilogueDefaultEEEEEvvEEEEvNT_6ParamsE,@"STO_CUDA_ENTRY STV_DEFAULT"
_ZN7cutlass13device_kernelINS_4gemm6kernel13GemmUniversalIN4cute5tupleIJiiiiEEENS1_10collective13CollectiveMmaINS1_34MainloopSm90TmaGmmaWarpSpecializedILi9ENS5_IJNS4_1CILi2EEENSA_ILi4EEENSA_ILi1EEEEEENS1_35KernelTmaWarpSpecializedCooperativeEEENS5_IJNSA_ILi128EEENSA_ILi64EEENSA_ILi32EEEEEEfNS5_IJlSD_lEEEfSL_NS4_8TiledMMAINS4_8MMA_AtomIJNS4_4SM904GMMA29MMA_64x64x8_F32TF32TF32_SS_TNILNSP_7ScaleInE1ELSR_1EEEEEENS4_6LayoutINS5_IJSB_SD_SD_EEENS5_IJSD_NSA_ILi0EEESW_EEEEENS5_IJNS4_10UnderscoreESZ_SZ_EEEEENS4_23SM90_TMA_LOAD_MULTICASTENS4_14ComposedLayoutINS4_7SwizzleILi3ELi4ELi3EEENS4_18smem_ptr_flag_bitsILi32EEENSU_INS5_IJNSA_ILi8EEESJ_EEENS5_IJSJ_SD_EEEEEEEvNS4_8identityES12_S1C_vS1D_EENS_8epilogue10collective6detail29Sm90TmaWarpSpecializedAdapterINS1G_15DefaultEpilogueIfSL_SL_NS1F_6thread17LinearCombinationIfLi1EffLNS1K_9ScaleType4KindE0ELNS_15FloatRoundStyleE2EfEENS1_15EpilogueDefaultEEEEEvvEEEEvNT_6ParamsE:
[----:B------:R-:W0:Y:S01]  /*0000*/  LDC R1, c[0x0][0x28] ;  /* 0x00000a00ff017b82 */ /* 0x000e220000000800 */
[----:B------:R-:W1:Y:S01]  /*0010*/  S2R R18, SR_TID.X ;  /* 0x0000000000127919 */ /* 0x000e620000002100 */
[----:B------:R-:W-:Y:S01]  /*0020*/  ELECT P0, URZ, PT ;  /* 0x00000000003f782f */ /* 0x000fe20003800000 */
[----:B------:R-:W-:Y:S01]  /*0030*/  BSSY B0, `(.L_x_0) ;  /* 0x000000f000007945 */ /* 0x000fe20003800000 */
[--C-:B-1----:R-:W-:Y:S02]  /*0040*/  SHF.R.U32.HI R0, RZ, 0x5, R18.reuse ;  /* 0x00000005ff007819 */ /* 0x102fe40000011612 */
[----:B------:R-:W-:-:S03]  /*0050*/  SHF.R.U32.HI R3, RZ, 0x7, R18 ;  /* 0x00000007ff037819 */ /* 0x000fc60000011612 */
[----:B------:R-:W1:Y:S04]  /*0060*/  SHFL.IDX PT, R2, R0, RZ, 0x1f ;  /* 0x00001fff00027589 */ /* 0x000e6800000e0000 */
[----:B------:R2:W3:Y:S01]  /*0070*/  SHFL.IDX PT, R5, R3, RZ, 0x1f ;  /* 0x00001fff03057589 */ /* 0x0004e200000e0000 */
[----:B-1----:R-:W-:-:S13]  /*0080*/  ISETP.NE.OR P0, PT, R2, RZ, !P0 ;  /* 0x000000ff0200720c */ /* 0x002fda0004705670 */
[----:B0-23--:R-:W-:Y:S05]  /*0090*/  @P0 BRA `(.L_x_1) ;  /* 0x0000000000200947 */ /* 0x00dfea0003800000 */
[----:B------:R-:W-:Y:S02]  /*00a0*/  ULDC.64 UR4, c[0x0][0x198] ;  /* 0x0000660000047ab9 */ /* 0x000fe40000000a00 */
[----:B------:R-:W-:Y:S02]  /*00b0*/  UIADD3 UR6, UP0, UR4, 0xf0, URZ ;  /* 0x000000f004067890 */ /* 0x000fe4000ff1e03f */
[----:B------:R-:W-:Y:S02]  /*00c0*/  UIADD3 UR4, UP1, UR4, 0x1f0, URZ ;  /* 0x000001f004047890 */ /* 0x000fe4000ff3e03f */
[----:B------:R-:W-:Y:S02]  /*00d0*/  UIADD3.X UR7, URZ, UR5, URZ, UP0, !UPT ;  /* 0x000000053f077290 */ /* 0x000fe400087fe43f */
[----:B------:R-:W-:-:S07]  /*00e0*/  UIADD3.X UR5, URZ, UR5, URZ, UP1, !UPT ;  /* 0x000000053f057290 */ /* 0x000fce0008ffe43f */
[----:B------:R0:W-:Y:S02]  /*00f0*/  UTMACCTL.PF [UR6] ;  /* 0x00000000060079b9 */ /* 0x0001e40008040000 */
[----:B------:R0:W-:Y:S02]  /*0100*/  UTMACCTL.PF [UR4] ;  /* 0x00000000040079b9 */ /* 0x0001e40008040000 */
[----:B0-----:R-:W-:Y:S01]  /*0110*/  NOP ;  /* 0x0000000000007918 */ /* 0x001fe20000000000 */
.L_x_1:
[----:B------:R-:W-:Y:S05]  /*0120*/  BSYNC B0 ;  /* 0x0000000000007941 */ /* 0x000fea0003800000 */
.L_x_0:
[----:B------:R-:W0:Y:S02]  /*0130*/  SHFL.IDX PT, R3, R0, RZ, 0x1f ;  /* 0x00001fff00037589 */ /* 0x000e2400000e0000 */
[----:B0-----:R-:W-:-:S13]  /*0140*/  ISETP.NE.AND P0, PT, R3, RZ, PT ;  /* 0x000000ff0300720c */ /* 0x001fda0003f05270 */
[----:B------:R-:W-:Y:S05]  /*0150*/  @P0 BRA `(.L_x_2) ;  /* 0x00000000008c0947 */ /* 0x000fea0003800000 */
[----:B------:R-:W-:Y:S01]  /*0160*/  ELECT P0, URZ, PT ;  /* 0x00000000003f782f */ /* 0x000fe20003800000 */
[----:B------:R-:W-:-:S12]  /*0170*/  BSSY B0, `(.L_x_2) ;  /* 0x0000021000007945 */ /* 0x000fd80003800000 */
[----:B------:R-:W-:Y:S05]  /*0180*/  @!P0 BRA `(.L_x_3) ;  /* 0x00000000007c8947 */ /* 0x000fea0003800000 */
[----:B------:R-:W0:Y:S01]  /*0190*/  S2UR UR8, SR_CgaCtaId ;  /* 0x00000000000879c3 */ /* 0x000e220000008800 */
[----:B------:R-:W-:Y:S01]  /*01a0*/  UMOV UR4, 0x400 ;  /* 0x0000040000047882 */ /* 0x000fe20000000000 */
[----:B------:R-:W-:Y:S01]  /*01b0*/  UMOV UR5, 0x1 ;  /* 0x0000000100057882 */ /* 0x000fe20000000000 */
[----:B------:R-:W-:Y:S02]  /*01c0*/  UMOV UR6, 0xa ;  /* 0x0000000a00067882 */ /* 0x000fe40000000000 */
[----:B------:R-:W-:-:S04]  /*01d0*/  UIADD3 UR6, -UR6, 0x100000, URZ ;  /* 0x0010000006067890 */ /* 0x000fc8000fffe13f */
[----:B------:R-:W-:Y:S02]  /*01e0*/  USHF.L.U32 UR7, UR6, 0xb, URZ ;  /* 0x0000000b06077899 */ /* 0x000fe4000800063f */
[----:B------:R-:W-:Y:S02]  /*01f0*/  USHF.L.U32 UR6, UR6, 0x1, URZ ;  /* 0x0000000106067899 */ /* 0x000fe4000800063f */
[----:B0-----:R-:W-:Y:S02]  /*0200*/  ULEA UR8, UR8, UR4, 0x18 ;  /* 0x0000000408087291 */ /* 0x001fe4000f8ec03f */
[----:B------:R-:W-:-:S04]  /*0210*/  UIADD3 UR4, -UR5, 0x100000, URZ ;  /* 0x0010000005047890 */ /* 0x000fc8000fffe13f */
[----:B------:R-:W-:Y:S02]  /*0220*/  USHF.L.U32 UR5, UR4, 0xb, URZ ;  /* 0x0000000b04057899 */ /* 0x000fe4000800063f */
[----:B------:R-:W-:Y:S01]  /*0230*/  USHF.L.U32 UR4, UR4, 0x1, URZ ;  /* 0x0000000104047899 */ /* 0x000fe2000800063f */
[----:B------:R-:W0:Y:S11]  /*0240*/  FENCE.VIEW.ASYNC.S ;  /* 0x00000000000073c6 */ /* 0x000e360000000000 */
[----:B0-----:R0:W1:Y:S01]  /*0250*/  SYNCS.EXCH.64 URZ, [UR8], UR4 ;  /* 0x00000004083f75b2 */ /* 0x0010620008000100 */
[----:B------:R0:W2:Y:S01]  /*0260*/  SYNCS.EXCH.64 URZ, [UR8+0x48], UR6 ;  /* 0x00004806083f75b2 */ /* 0x0000a20008000100 */
[----:B------:R0:W3:Y:S01]  /*0270*/  SYNCS.EXCH.64 URZ, [UR8+0x8], UR4 ;  /* 0x00000804083f75b2 */ /* 0x0000e20008000100 */
[----:B------:R0:W4:Y:S01]  /*0280*/  SYNCS.EXCH.64 URZ, [UR8+0x50], UR6 ;  /* 0x00005006083f75b2 */ /* 0x0001220008000100 */
[----:B------:R0:W0:Y:S01]  /*0290*/  SYNCS.EXCH.64 URZ, [UR8+0x10], UR4 ;  /* 0x00001004083f75b2 */ /* 0x0000220008000100 */
        /* <DEDUP_REMOVED lines=13> */
[----:B------:R-:W-:Y:S01]  /*0370*/  NOP ;  /* 0x0000000000007918 */ /* 0x000fe20000000000 */
.L_x_3:
[----:B0-----:R-:W-:Y:S05]  /*0380*/  BSYNC B0 ;  /* 0x0000000000007941 */ /* 0x001fea0003800000 */
.L_x_2:
[----:B------:R-:W-:Y:S01]  /*0390*/  SHF.R.S32.HI R7, RZ, 0x1f, R18 ;  /* 0x0000001fff077819 */ /* 0x000fe20000011412 */
[----:B------:R-:W0:Y:S01]  /*03a0*/  SHFL.IDX PT, R0, R0, RZ, 0x1f ;  /* 0x00001fff00007589 */ /* 0x000e2200000e0000 */
[----:B------:R-:W5:Y:S01]  /*03b0*/  S2UR UR8, SR_CTAID.X ;  /* 0x00000000000879c3 */ /* 0x000f620000002500 */
[----:B------:R-:W-:Y:S02]  /*03c0*/  ELECT P0, URZ, PT ;  /* 0x00000000003f782f */ /* 0x000fe40003800000 */
[----:B------:R-:W-:Y:S01]  /*03d0*/  LEA.HI R7, R7, R18, RZ, 0x7 ;  /* 0x0000001207077211 */ /* 0x000fe200078f38ff */
[----:B------:R-:W1:Y:S01]  /*03e0*/  S2R R4, SR_CTAID.Y ;  /* 0x0000000000047919 */ /* 0x000e620000002600 */
[----:B------:R-:W-:Y:S01]  /*03f0*/  SHF.R.S32.HI R8, RZ, 0x1f, R3 ;  /* 0x0000001fff087819 */ /* 0x000fe20000011403 */
[----:B------:R-:W-:Y:S01]  /*0400*/  ULDC UR4, c[0x0][0x150] ;  /* 0x0000540000047ab9 */ /* 0x000fe20000000800 */
[----:B------:R-:W-:Y:S01]  /*0410*/  LOP3.LUT R7, R7, 0xffffff80, RZ, 0xc0, !PT ;  /* 0xffffff8007077812 */ /* 0x000fe200078ec0ff */
[----:B------:R-:W-:Y:S01]  /*0420*/  NOP ;  /* 0x0000000000007918 */ /* 0x000fe20000000000 */
[----:B------:R-:W-:Y:S01]  /*0430*/  LEA.HI R8, R8, R3, RZ, 0x2 ;  /* 0x0000000308087211 */ /* 0x000fe200078f10ff */
[----:B------:R-:W2:Y:S01]  /*0440*/  LDC R10, c[0x0][0x144] ;  /* 0x00005100ff0a7b82 */ /* 0x000ea20000000800 */
[----:B------:R-:W-:Y:S01]  /*0450*/  NOP ;  /* 0x0000000000007918 */ /* 0x000fe20000000000 */
[----:B------:R-:W-:Y:S01]  /*0460*/  IMAD.IADD R6, R18, 0x1, -R7 ;  /* 0x0000000112067824 */ /* 0x000fe200078e0a07 */
[----:B------:R-:W-:Y:S01]  /*0470*/  LOP3.LUT R8, R8, 0x3ffffffc, RZ, 0xc0, !PT ;  /* 0x3ffffffc08087812 */ /* 0x000fe200078ec0ff */
[----:B------:R-:W-:Y:S01]  /*0480*/  IMAD.MOV.U32 R23, RZ, RZ, 0x1 ;  /* 0x00000001ff177424 */ /* 0x000fe200078e00ff */
[----:B------:R-:W-:-:S02]  /*0490*/  ISETP.NE.AND P3, PT, R5, RZ, PT ;  /* 0x000000ff0500720c */ /* 0x000fc40003f65270 */
[----:B------:R-:W-:Y:S01]  /*04a0*/  SHF.R.S32.HI R7, RZ, 0x1f, R6 ;  /* 0x0000001fff077819 */ /* 0x000fe20000011406 */
[----:B------:R-:W-:Y:S01]  /*04b0*/  IMAD.IADD R8, R3, 0x1, -R8 ;  /* 0x0000000103087824 */ /* 0x000fe200078e0a08 */
[----:B------:R-:W3:Y:S02]  /*04c0*/  LDC R13, c[0x0][0x140] ;  /* 0x00005000ff0d7b82 */ /* 0x000ee40000000800 */
[----:B------:R-:W-:Y:S02]  /*04d0*/  LEA.HI R7, R7, R6, RZ, 0x3 ;  /* 0x0000000607077211 */ /* 0x000fe400078f18ff */
[----:B0-----:R-:W-:Y:S02]  /*04e0*/  ISETP.NE.OR P0, PT, R0, RZ, !P0 ;  /* 0x000000ff0000720c */ /* 0x001fe40004705670 */
[--C-:B------:R-:W-:Y:S02]  /*04f0*/  SHF.R.S32.HI R0, RZ, 0x3, R7.reuse ;  /* 0x00000003ff007819 */ /* 0x100fe40000011407 */
[----:B------:R-:W-:-:S02]  /*0500*/  SHF.R.S32.HI R7, RZ, 0x1f, R7 ;  /* 0x0000001fff077819 */ /* 0x000fc40000011407 */
[----:B-----5:R-:W-:Y:S02]  /*0510*/  I2FP.F32.U32 R9, UR8 ;  /* 0x0000000800097c45 */ /* 0x020fe40008201000 */
[----:B------:R-:W-:-:S03]  /*0520*/  LEA.HI R7, R7, R0, RZ, 0x2 ;  /* 0x0000000007077211 */ /* 0x000fc600078f10ff */
[----:B------:R-:W-:Y:S01]  /*0530*/  FMUL R9, R9, UR4 ;  /* 0x0000000409097c20 */ /* 0x000fe20008400000 */
[----:B------:R-:W-:Y:S01]  /*0540*/  LOP3.LUT R7, R7, 0xfffffffc, RZ, 0xc0, !PT ;  /* 0xfffffffc07077812 */ /* 0x000fe200078ec0ff */
[----:B------:R-:W-:Y:S01]  /*0550*/  VOTEU.ALL UP0, P0 ;  /* 0x00000000003f7886 */ /* 0x000fe20000000000 */
[----:B-1----:R-:W-:Y:S01]  /*0560*/  I2FP.F32.U32 R3, R4 ;  /* 0x0000000400037245 */ /* 0x002fe20000201000 */
[----:B------:R-:W-:Y:S01]  /*0570*/  ULDC UR4, c[0x0][0x154] ;  /* 0x0000550000047ab9 */ /* 0x000fe20000000800 */
[----:B------:R-:W-:Y:S01]  /*0580*/  VOTEU.ALL UP1, P0 ;  /* 0x00000000003f7886 */ /* 0x000fe20000020000 */
[----:B------:R-:W0:Y:S01]  /*0590*/  F2I.U32.TRUNC.NTZ R9, R9 ;  /* 0x0000000900097305 */ /* 0x000e22000020f000 */
[----:B------:R-:W-:Y:S01]  /*05a0*/  IMAD.IADD R7, R0, 0x1, -R7 ;  /* 0x0000000100077824 */ /* 0x000fe200078e0a07 */
[----:B------:R-:W1:Y:S01]  /*05b0*/  @!UP0 S2UR UR7, SR_CgaCtaId ;  /* 0x00000000000789c3 */ /* 0x000e620000008800 */
[----:B------:R-:W-:Y:S01]  /*05c0*/  FMUL R12, R3, UR4 ;  /* 0x00000004030c7c20 */ /* 0x000fe20008400000 */
[----:B------:R-:W-:Y:S01]  /*05d0*/  UMOV UR4, 0x20 ;  /* 0x0000002000047882 */ /* 0x000fe20000000000 */
[----:B------:R-:W-:Y:S01]  /*05e0*/  IMAD R8, R8, 0x4, R7 ;  /* 0x0000000408087824 */ /* 0x000fe200078e0207 */
[----:B------:R-:W-:Y:S01]  /*05f0*/  @!UP0 UMOV UR6, 0x400 ;  /* 0x0000040000068882 */ /* 0x000fe20000000000 */
[----:B------:R-:W-:-:S04]  /*0600*/  @!UP0 UIADD3 UR4, -UR4, 0x100000, URZ ;  /* 0x0010000004048890 */ /* 0x000fc8000fffe13f */
[----:B------:R-:W-:Y:S02]  /*0610*/  @!UP0 USHF.L.U32 UR5, UR4, 0xb, URZ ;  /* 0x0000000b04058899 */ /* 0x000fe4000800063f */
[----:B------:R-:W-:Y:S01]  /*0620*/  @!UP0 USHF.L.U32 UR4, UR4, 0x1, URZ ;  /* 0x0000000104048899 */ /* 0x000fe2000800063f */
[----:B---3--:R-:W-:Y:S01]  /*0630*/  ISETP.EQ.U32.AND P2, PT, R13, 0x1, PT ;  /* 0x000000010d00780c */ /* 0x008fe20003f42070 */
[----:B------:R-:W3:Y:S01]  /*0640*/  F2I.U32.TRUNC.NTZ R12, R12 ;  /* 0x0000000c000c7305 */ /* 0x000ee2000020f000 */
[----:B------:R-:W-:Y:S01]  /*0650*/  LEA.HI R0, R8, R8, RZ, 0x1 ;  /* 0x0000000808007211 */ /* 0x000fe200078f08ff */
[----:B------:R-:W5:Y:S03]  /*0660*/  LDC R7, c[0x0][0x148] ;  /* 0x00005200ff077b82 */ /* 0x000f660000000800 */
[----:B------:R-:W-:Y:S01]  /*0670*/  LOP3.LUT R11, R0, 0xfffffffe, RZ, 0xc0, !PT ;  /* 0xfffffffe000b7812 */ /* 0x000fe200078ec0ff */
[----:B0-----:R-:W-:Y:S01]  /*0680*/  IMAD.MOV R15, RZ, RZ, -R9 ;  /* 0x000000ffff0f7224 */ /* 0x001fe200078e0a09 */
[----:B------:R-:W-:-:S03]  /*0690*/  SHF.R.S32.HI R9, RZ, 0x1f, R2 ;  /* 0x0000001fff097819 */ /* 0x000fc60000011402 */
[----:B--2---:R-:W-:Y:S01]  /*06a0*/  IMAD R3, R10, R15, UR8 ;  /* 0x000000080a037e24 */ /* 0x004fe2000f8e020f */
[----:B------:R-:W-:Y:S01]  /*06b0*/  LEA.HI R9, R9, R2, RZ, 0x2 ;  /* 0x0000000209097211 */ /* 0x000fe200078f10ff */
[C---:B------:R-:W-:Y:S02]  /*06c0*/  IMAD.IADD R0, R8.reuse, 0x1, -R11 ;  /* 0x0000000108007824 */ /* 0x040fe400078e0a0b */
[----:B------:R-:W-:Y:S01]  /*06d0*/  IMAD.SHL.U32 R11, R8, 0x4, RZ ;  /* 0x00000004080b7824 */ /* 0x000fe200078e00ff */
[----:B------:R-:W-:Y:S01]  /*06e0*/  LOP3.LUT R9, R9, 0xfffffffc, RZ, 0xc0, !PT ;  /* 0xfffffffc09097812 */ /* 0x000fe200078ec0ff */
[----:B---3--:R-:W-:Y:S01]  /*06f0*/  IMAD.MOV R21, RZ, RZ, -R12 ;  /* 0x000000ffff157224 */ /* 0x008fe200078e0a0c */
[----:B------:R-:W-:Y:S01]  /*0700*/  ISETP.NE.AND P4, PT, R0, R3, PT ;  /* 0x000000030000720c */ /* 0x000fe20003f85270 */
[----:B-1----:R-:W-:Y:S01]  /*0710*/  @!UP0 ULEA UR6, UR7, UR6, 0x18 ;  /* 0x0000000607068291 */ /* 0x002fe2000f8ec03f */
[----:B------:R-:W-:Y:S01]  /*0720*/  LOP3.LUT R22, R8, 0xc, R11, 0x78, !PT ;  /* 0x0000000c08167812 */ /* 0x000fe200078e780b */
[----:B------:R-:W-:Y:S01]  /*0730*/  IMAD.IADD R0, R2, 0x1, -R9 ;  /* 0x0000000102007824 */ /* 0x000fe200078e0a09 */
[----:B------:R-:W-:Y:S01]  /*0740*/  VOTEU.ALL UP0, P0 ;  /* 0x00000000003f7886 */ /* 0x000fe20000000000 */
[----:B------:R-:W-:Y:S01]  /*0750*/  LOP3.LUT P0, RZ, R6, 0x7, RZ, 0xc0, !PT ;  /* 0x0000000706ff7812 */ /* 0x000fe2000780c0ff */
[----:B------:R-:W-:-:S02]  /*0760*/  VIADD R6, R5, 0xffffffff ;  /* 0xffffffff05067836 */ /* 0x000fc40000000000 */
[----:B------:R-:W-:Y:S01]  /*0770*/  ISETP.NE.AND P1, PT, R0, 0x3, PT ;  /* 0x000000030000780c */ /* 0x000fe20003f25270 */
[----:B-----5:R-:W-:Y:S01]  /*0780*/  IMAD R9, R7, R21, R4 ;  /* 0x0000001507097224 */ /* 0x020fe200078e0204 */
[----:B------:R-:W-:Y:S02]  /*0790*/  ISETP.LT.U32.AND P0, PT, R22, 0x8, !P0 ;  /* 0x000000081600780c */ /* 0x000fe40004701070 */
[----:B------:R-:W-:Y:S01]  /*07a0*/  ISETP.EQ.OR P1, PT, R0, RZ, !P1 ;  /* 0x000000ff0000720c */ /* 0x000fe20004f22670 */
[----:B------:R-:W0:Y:S02]  /*07b0*/  FENCE.VIEW.ASYNC.S ;  /* 0x00000000000073c6 */ /* 0x000e240000000000 */
[----:B0-----:R0:W1:Y:S01]  /*07c0*/  @!UP0 SYNCS.EXCH.64 URZ, [UR6+0xa0], UR4 ;  /* 0x0000a004063f85b2 */ /* 0x0010620008000100 */
[----:B------:R-:W-:Y:S02]  /*07d0*/  @P4 LEA.HI R2, R22, R22, RZ, 0x1 ;  /* 0x0000001616024211 */ /* 0x000fe400078f08ff */
[----:B------:R-:W-:-:S02]  /*07e0*/  ISETP.EQ.AND P1, PT, R5, RZ, P1 ;  /* 0x000000ff0500720c */ /* 0x000fc40000f22270 */
[----:B------:R-:W-:Y:S02]  /*07f0*/  @P4 SHF.R.S32.HI R2, RZ, 0x1, R2 ;  /* 0x00000001ff024819 */ /* 0x000fe40000011402 */
[----:B------:R-:W-:Y:S02]  /*0800*/  ISETP.GE.U32.AND P6, PT, R6, 0x2, PT ;  /* 0x000000020600780c */ /* 0x000fe40003fc6070 */
[----:B------:R-:W-:Y:S02]  /*0810*/  @P4 ISETP.NE.AND P5, PT, R2, R9, PT ;  /* 0x000000090200420c */ /* 0x000fe40003fa5270 */
[----:B------:R-:W-:Y:S02]  /*0820*/  SEL R2, RZ, 0x1, !P0 ;  /* 0x00000001ff027807 */ /* 0x000fe40004000000 */
[----:B------:R-:W-:Y:S02]  /*0830*/  @P4 SEL R23, RZ, 0x1, P5 ;  /* 0x00000001ff174807 */ /* 0x000fe40002800000 */
[----:B------:R-:W-:Y:S01]  /*0840*/  SEL R19, RZ, 0x1, !P1 ;  /* 0x00000001ff137807 */ /* 0x000fe20004800000 */
[----:B------:R0:W2:Y:S01]  /*0850*/  @!UP1 SYNCS.EXCH.64 URZ, [UR6+0xa8], UR4 ;  /* 0x0000a804063f95b2 */ /* 0x0000a20008000100 */
[----:B------:R-:W-:Y:S01]  /*0860*/  LOP3.LUT R23, R23, R2, RZ, 0xc0, !PT ;  /* 0x0000000217177212 */ /* 0x000fe200078ec0ff */
[----:B------:R-:W-:Y:S01]  /*0870*/  NOP ;  /* 0x0000000000007918 */ /* 0x000fe20000000000 */
[----:B------:R-:W-:Y:S01]  /*0880*/  SEL R19, R19, 0x2, P6 ;  /* 0x0000000213137807 */ /* 0x000fe20003000000 */
[----:B------:R-:W-:Y:S06]  /*0890*/  @!P2 BRA `(.L_x_4) ;  /* 0x000000000008a947 */ /* 0x000fec0003800000 */
[----:B-12-4-:R-:W-:Y:S01]  /*08a0*/  UCGABAR_ARV ;  /* 0x00000000000079c7 */ /* 0x016fe20008000000 */
[----:B------:R-:W-:Y:S05]  /*08b0*/  BRA `(.L_x_5) ;  /* 0x0000000000047947 */ /* 0x000fea0003800000 */
.L_x_4:
[----:B-12-4-:R-:W-:Y:S01]  /*08c0*/  NOP ;  /* 0x0000000000007918 */ /* 0x016fe20000000000 */
.L_x_5:
[----:B------:R-:W1:Y:S01]  /*08d0*/  LDC R2, c[0x0][0x65c] ;  /* 0x00019700ff027b82 */ /* 0x000e620000000800 */
[----:B------:R-:W-:Y:S02]  /*08e0*/  IMAD.U32 R8, RZ, RZ, UR8 ;  /* 0x00000008ff087e24 */ /* 0x000fe4000f8e00ff */
[----:B------:R-:W-:Y:S01]  /*08f0*/  IMAD.MOV.U32 R9, RZ, RZ, RZ ;  /* 0x000000ffff097224 */ /* 0x000fe200078e00ff */
[----:B-1----:R-:W-:-:S04]  /*0900*/  ISETP.NE.AND P1, PT, R2, 0x1, PT ;  /* 0x000000010200780c */ /* 0x002fc80003f25270 */
[----:B------:R-:W-:-:S09]  /*0910*/  P2R R5, PR, RZ, 0x2 ;  /* 0x00000002ff057803 */ /* 0x000fd20000000000 */
[----:B------:R-:W1:Y:S01]  /*0920*/  @P1 LDC R17, c[0x0][0x10] ;  /* 0x00000400ff111b82 */ /* 0x000e620000000800 */
[----:B------:R-:W-:Y:S02]  /*0930*/  @P1 IMAD.MOV.U32 R5, RZ, RZ, RZ ;  /* 0x000000ffff051224 */ /* 0x000fe400078e00ff */
[----:B------:R-:W-:-:S05]  /*0940*/  @P1 IMAD.MOV.U32 R13, RZ, RZ, RZ ;  /* 0x000000ffff0d1224 */ /* 0x000fca00078e00ff */
[----:B------:R-:W2:Y:S01]  /*0950*/  @!P1 LDC R11, c[0x0][0xc] ;  /* 0x00000300ff0b9b82 */ /* 0x000ea20000000800 */
[----:B-1----:R-:W-:-:S04]  /*0960*/  @P1 IMAD.WIDE.U32 R16, R17, UR8, R4 ;  /* 0x0000000811101c25 */ /* 0x002fc8000f8e0004 */
[----:B------:R-:W-:Y:S02]  /*0970*/  @P1 IMAD.IADD R17, R17, 0x1, R13 ;  /* 0x0000000111111824 */ /* 0x000fe400078e020d */
[----:B--2---:R-:W-:-:S04]  /*0980*/  @!P1 IMAD.WIDE.U32 R8, R4, R11, R8 ;  /* 0x0000000b04089225 */ /* 0x004fc800078e0008 */
[----:B------:R-:W-:Y:S02]  /*0990*/  @!P1 IMAD.MOV.U32 R16, RZ, RZ, R8 ;  /* 0x000000ffff109224 */ /* 0x000fe400078e0008 */
[----:B------:R-:W-:Y:S01]  /*09a0*/  @!P1 IMAD.MOV.U32 R17, RZ, RZ, R9 ;  /* 0x000000ffff119224 */ /* 0x000fe200078e0009 */
[----:B------:R-:W-:Y:S06]  /*09b0*/  @!P2 BRA `(.L_x_6) ;  /* 0x00000000000ca947 */ /* 0x000fec0003800000 */
[----:B------:R-:W-:Y:S01]  /*09c0*/  UCGABAR_WAIT ;  /* 0x0000000000007dc7 */ /* 0x000fe20008000000 */
[----:B------:R-:W-:Y:S01]  /*09d0*/  CCTL.IVALL ;  /* 0x00000000ff00798f */ /* 0x000fe20002000000 */
[----:B------:R-:W-:Y:S05]  /*09e0*/  BRA `(.L_x_7) ;  /* 0x0000000000047947 */ /* 0x000fea0003800000 */
.L_x_6:
[----:B------:R-:W-:Y:S06]  /*09f0*/  BAR.SYNC.DEFER_BLOCKING 0x0 ;  /* 0x0000000000007b1d */ /* 0x000fec0000010000 */
.L_x_7:
[----:B------:R-:W-:Y:S05]  /*0a00*/  @!P3 BRA `(.L_x_8) ;  /* 0x000000380080b947 */ /* 0x000fea0003800000 */
[----:B------:R-:W-:-:S13]  /*0a10*/  ISETP.GT.U32.AND P0, PT, R6, 0x1, PT ;  /* 0x000000010600780c */ /* 0x000fda0003f04070 */
[----:B0-----:R-:W-:Y:S05]  /*0a20*/  @P0 EXIT ;  /* 0x000000000000094d */ /* 0x001fea0003800000 */
[----:B------:R-:W-:Y:S01]  /*0a30*/  ULDC.64 UR4, c[0x0][0x650] ;  /* 0x0001940000047ab9 */ /* 0x000fe20000000a00 */
[----:B------:R-:W-:Y:S01]  /*0a40*/  PRMT R0, RZ, 0x7610, R0 ;  /* 0x00007610ff007816 */ /* 0x000fe20000000000 */
[----:B------:R-:W-:Y:S01]  /*0a50*/  IMAD.MOV.U32 R60, RZ, RZ, -0x1 ;  /* 0xffffffffff3c7424 */ /* 0x000fe200078e00ff */
[----:B------:R-:W-:Y:S01]  /*0a60*/  ISETP.GE.U32.AND P0, PT, R16, UR4, PT ;  /* 0x0000000410007c0c */ /* 0x000fe2000bf06070 */
[----:B------:R-:W-:Y:S02]  /*0a70*/  IMAD.MOV.U32 R61, RZ, RZ, -0x1 ;  /* 0xffffffffff3d7424 */ /* 0x000fe400078e00ff */
[----:B------:R-:W-:Y:S01]  /*0a80*/  IMAD.MOV.U32 R59, RZ, RZ, -0x1 ;  /* 0xffffffffff3b7424 */ /* 0x000fe200078e00ff */
[----:B------:R-:W-:-:S13]  /*0a90*/  ISETP.GE.U32.AND.EX P0, PT, R17, UR5, PT, P0 ;  /* 0x0000000511007c0c */ /* 0x000fda000bf06100 */
[----:B------:R-:W-:Y:S05]  /*0aa0*/  @P0 BRA `(.L_x_9) ;  /* 0x0000000400280947 */ /* 0x000fea0003800000 */
[----:B------:R-:W0:Y:S01]  /*0ab0*/  LDC.64 R24, c[0x0][0x628] ;  /* 0x00018a00ff187b82 */ /* 0x000e220000000a00 */
[----:B------:R-:W-:Y:S02]  /*0ac0*/  IMAD.MOV.U32 R8, RZ, RZ, R16 ;  /* 0x000000ffff087224 */ /* 0x000fe400078e0010 */
[----:B------:R-:W-:-:S05]  /*0ad0*/  IMAD.MOV.U32 R9, RZ, RZ, R17 ;  /* 0x000000ffff097224 */ /* 0x000fca00078e0011 */
[----:B------:R-:W1:Y:S08]  /*0ae0*/  LDC R0, c[0x0][0x630] ;  /* 0x00018c00ff007b82 */ /* 0x000e700000000800 */
[----:B------:R-:W2:Y:S01]  /*0af0*/  LDC.64 R26, c[0x0][0x620] ;  /* 0x00018800ff1a7b82 */ /* 0x000ea20000000a00 */
[----:B0-----:R-:W-:-:S04]  /*0b00*/  ISETP.NE.U32.AND P0, PT, R24, RZ, PT ;  /* 0x000000ff1800720c */ /* 0x001fc80003f05070 */
[----:B------:R-:W-:-:S13]  /*0b10*/  ISETP.NE.AND.EX P0, PT, R25, RZ, PT, P0 ;  /* 0x000000ff1900720c */ /* 0x000fda0003f05300 */
[----:B-12---:R-:W-:Y:S05]  /*0b20*/  @!P0 BRA `(.L_x_10) ;  /* 0x0000000000288947 */ /* 0x006fea0003800000 */
[----:B------:R-:W0:Y:S02]  /*0b30*/  LDC R13, c[0x0][0x634] ;  /* 0x00018d00ff0d7b82 */ /* 0x000e240000000800 */
[----:B0-----:R-:W-:-:S05]  /*0b40*/  IADD3 R13, P0, R16, R13, RZ ;  /* 0x0000000d100d7210 */ /* 0x001fca0007f1e0ff */
[----:B------:R-:W-:-:S04]  /*0b50*/  IMAD.X R15, RZ, RZ, R17, P0 ;  /* 0x000000ffff0f7224 */ /* 0x000fc800000e0611 */
[----:B------:R-:W-:-:S04]  /*0b60*/  IMAD.WIDE.U32 R8, R15, R24, RZ ;  /* 0x000000180f087225 */ /* 0x000fc800078e00ff */
[----:B------:R-:W-:-:S04]  /*0b70*/  IMAD.WIDE.U32 R10, P0, R13, R25, R8 ;  /* 0x000000190d0a7225 */ /* 0x000fc80007800008 */
[----:B------:R-:W-:-:S04]  /*0b80*/  IMAD.WIDE.U32 R8, R13, R24, RZ ;  /* 0x000000180d087225 */ /* 0x000fc800078e00ff */
[----:B------:R-:W-:Y:S01]  /*0b90*/  IMAD.X R13, RZ, RZ, RZ, P0 ;  /* 0x000000ffff0d7224 */ /* 0x000fe200000e06ff */
[----:B------:R-:W-:Y:S01]  /*0ba0*/  IADD3 RZ, P0, R9, R10, RZ ;  /* 0x0000000a09ff7210 */ /* 0x000fe20007f1e0ff */
[----:B------:R-:W-:-:S04]  /*0bb0*/  IMAD.MOV.U32 R12, RZ, RZ, R11 ;  /* 0x000000ffff0c7224 */ /* 0x000fc800078e000b */
[----:B------:R-:W-:-:S08]  /*0bc0*/  IMAD.WIDE.U32.X R8, R15, R25, R12, P0 ;  /* 0x000000190f087225 */ /* 0x000fd000000e040c */
.L_x_10:
[----:B------:R-:W0:Y:S01]  /*0bd0*/  LDC.64 R24, c[0x0][0x640] ;  /* 0x00019000ff187b82 */ /* 0x000e220000000a00 */
[-CC-:B------:R-:W-:Y:S01]  /*0be0*/  SHF.R.U64 R59, R8, R0.reuse, R9.reuse ;  /* 0x00000000083b7219 */ /* 0x180fe20000001209 */
[----:B------:R-:W-:Y:S01]  /*0bf0*/  IMAD R30, R7, R21, R4 ;  /* 0x00000015071e7224 */ /* 0x000fe200078e0204 */
[----:B------:R-:W-:Y:S01]  /*0c00*/  SHF.R.U32.HI R0, RZ, R0, R9 ;  /* 0x00000000ff007219 */ /* 0x000fe20000011609 */
[----:B------:R-:W-:Y:S01]  /*0c10*/  IMAD.MOV.U32 R21, RZ, RZ, 0x1 ;  /* 0x00000001ff157424 */ /* 0x000fe200078e00ff */
[----:B------:R-:W-:-:S03]  /*0c20*/  IADD3 R5, P0, RZ, -R59, RZ ;  /* 0x8000003bff057210 */ /* 0x000fc60007f1e0ff */
[----:B------:R-:W1:Y:S02]  /*0c30*/  LDC R6, c[0x0][0x618] ;  /* 0x00018600ff067b82 */ /* 0x000e640000000800 */
[----:B------:R-:W-:-:S04]  /*0c40*/  IMAD.X R9, RZ, RZ, ~R0, P0 ;  /* 0x000000ffff097224 */ /* 0x000fc800000e0e00 */
[-C--:B------:R-:W-:Y:S02]  /*0c50*/  IMAD R0, R9, R26.reuse, RZ ;  /* 0x0000001a09007224 */ /* 0x080fe400078e02ff */
[----:B------:R-:W2:Y:S01]  /*0c60*/  LDC R11, c[0x0][0x608] ;  /* 0x00018200ff0b7b82 */ /* 0x000ea20000000800 */
[----:B------:R-:W-:-:S04]  /*0c70*/  IMAD.WIDE.U32 R8, R5, R26, R16 ;  /* 0x0000001a05087225 */ /* 0x000fc800078e0010 */
[----:B------:R-:W-:-:S03]  /*0c80*/  IMAD R5, R5, R27, R0 ;  /* 0x0000001b05057224 */ /* 0x000fc600078e0200 */
[----:B------:R-:W3:Y:S01]  /*0c90*/  LDC R12, c[0x0][0x658] ;  /* 0x00019600ff0c7b82 */ /* 0x000ee20000000800 */
[----:B0-----:R-:W-:Y:S01]  /*0ca0*/  ISETP.NE.U32.AND P0, PT, R24, RZ, PT ;  /* 0x000000ff1800720c */ /* 0x001fe20003f05070 */
[----:B------:R-:W-:Y:S02]  /*0cb0*/  IMAD.IADD R5, R9, 0x1, R5 ;  /* 0x0000000109057824 */ /* 0x000fe400078e0205 */
[----:B------:R-:W-:Y:S01]  /*0cc0*/  IMAD.MOV.U32 R9, RZ, RZ, -0x1 ;  /* 0xffffffffff097424 */ /* 0x000fe200078e00ff */
[----:B------:R-:W-:-:S03]  /*0cd0*/  ISETP.NE.AND.EX P0, PT, R25, RZ, PT, P0 ;  /* 0x000000ff1900720c */ /* 0x000fc60003f05300 */
[----:B------:R-:W0:Y:S01]  /*0ce0*/  LDC R15, c[0x0][0x600] ;  /* 0x00018000ff0f7b82 */ /* 0x000e220000000800 */
[-CC-:B-1----:R-:W-:Y:S02]  /*0cf0*/  SHF.R.U64 R13, R8, R6.reuse, R5.reuse ;  /* 0x00000006080d7219 */ /* 0x182fe40000001205 */
[----:B------:R-:W-:-:S05]  /*0d00*/  SHF.R.U32.HI R0, RZ, R6, R5 ;  /* 0x00000006ff007219 */ /* 0x000fca0000011605 */
[----:B------:R-:W1:Y:S01]  /*0d10*/  LDC R14, c[0x0][0x648] ;  /* 0x00019200ff0e7b82 */ /* 0x000e620000000800 */
[-CC-:B--2---:R-:W-:Y:S02]  /*0d20*/  SHF.R.U64 R27, R13, R11.reuse, R0.reuse ;  /* 0x0000000b0d1b7219 */ /* 0x184fe40000001200 */
[----:B------:R-:W-:-:S05]  /*0d30*/  SHF.R.U32.HI R5, RZ, R11, R0 ;  /* 0x0000000bff057219 */ /* 0x000fca0000011600 */
[----:B------:R-:W2:Y:S01]  /*0d40*/  LDC R20, c[0x0][0x638] ;  /* 0x00018e00ff147b82 */ /* 0x000ea20000000800 */
[-CC-:B---3--:R-:W-:Y:S02]  /*0d50*/  SHF.R.U64 R28, R27, R12.reuse, R5.reuse ;  /* 0x0000000c1b1c7219 */ /* 0x188fe40000001205 */
[-C--:B------:R-:W-:Y:S02]  /*0d60*/  SHF.L.U32 R0, R9, R12.reuse, RZ ;  /* 0x0000000c09007219 */ /* 0x080fe400000006ff */
[----:B------:R-:W-:Y:S01]  /*0d70*/  SHF.R.U32.HI R5, RZ, R12, R5 ;  /* 0x0000000cff057219 */ /* 0x000fe20000011605 */
[----:B------:R-:W-:Y:S01]  /*0d80*/  IMAD.MOV.U32 R4, RZ, RZ, R28 ;  /* 0x000000ffff047224 */ /* 0x000fe200078e001c */
[----:B------:R-:W-:Y:S01]  /*0d90*/  LOP3.LUT R10, RZ, R0, RZ, 0x33, !PT ;  /* 0x00000000ff0a7212 */ /* 0x000fe200078e33ff */
[----:B------:R-:W3:Y:S01]  /*0da0*/  LDC R26, c[0x0][0x610] ;  /* 0x00018400ff1a7b82 */ /* 0x000ee20000000800 */
[----:B------:R-:W-:Y:S05]  /*0db0*/  @!P0 BRA `(.L_x_11) ;  /* 0x0000000000288947 */ /* 0x000fea0003800000 */
[----:B------:R-:W4:Y:S02]  /*0dc0*/  LDC R9, c[0x0][0x64c] ;  /* 0x00019300ff097b82 */ /* 0x000f240000000800 */
[----:B----4-:R-:W-:-:S05]  /*0dd0*/  IADD3 R9, P0, R28, R9, RZ ;  /* 0x000000091c097210 */ /* 0x010fca0007f1e0ff */
        /* <DEDUP_REMOVED lines=8> */
.L_x_11:
[----:B-1----:R-:W-:Y:S01]  /*0e60*/  SHF.R.U64 R4, R4, R14, R5 ;  /* 0x0000000e04047219 */ /* 0x002fe20000001205 */
[----:B0-----:R-:W-:Y:S01]  /*0e70*/  VIADD R6, R15, 0xffffffff ;  /* 0xffffffff0f067836 */ /* 0x001fe20000000000 */
[----:B------:R-:W-:Y:S02]  /*0e80*/  SHF.L.U32 R0, R21, R12, RZ ;  /* 0x0000000c15007219 */ /* 0x000fe400000006ff */
[----:B------:R-:W-:Y:S01]  /*0e90*/  LOP3.LUT R5, R27, R10, RZ, 0xc0, !PT ;  /* 0x0000000a1b057212 */ /* 0x000fe200078ec0ff */
[----:B------:R-:W-:Y:S01]  /*0ea0*/  IMAD.MOV R7, RZ, RZ, -R4 ;  /* 0x000000ffff077224 */ /* 0x000fe200078e0a04 */
[----:B------:R-:W-:Y:S02]  /*0eb0*/  SEL R3, R3, R30, !P1 ;  /* 0x0000001e03037207 */ /* 0x000fe40004800000 */
[----:B------:R-:W-:Y:S01]  /*0ec0*/  LOP3.LUT R6, R13, R6, RZ, 0xc0, !PT ;  /* 0x000000060d067212 */ /* 0x000fe200078ec0ff */
[----:B------:R-:W-:Y:S02]  /*0ed0*/  IMAD R4, R0, R4, R5 ;  /* 0x0000000400047224 */ /* 0x000fe400078e0205 */
[----:B--2---:R-:W-:-:S02]  /*0ee0*/  IMAD R0, R7, R20, R28 ;  /* 0x0000001407007224 */ /* 0x004fc400078e021c */
[----:B---3--:R-:W-:Y:S02]  /*0ef0*/  IMAD R3, R4, R26, R3 ;  /* 0x0000001a04037224 */ /* 0x008fe400078e0203 */
[----:B------:R-:W-:Y:S02]  /*0f00*/  IMAD R60, R0, R15, R6 ;  /* 0x0000000f003c7224 */ /* 0x000fe400078e0206 */
[----:B------:R-:W-:-:S03]  /*0f10*/  IMAD.MOV.U32 R4, RZ, RZ, 0x1 ;  /* 0x00000001ff047424 */ /* 0x000fc600078e00ff */
[----:B------:R-:W-:Y:S02]  /*0f20*/  SEL R61, R60, R3, !P1 ;  /* 0x000000033c3d7207 */ /* 0x000fe40004800000 */
[----:B------:R-:W-:Y:S02]  /*0f30*/  PRMT R0, R4, 0x7610, R0 ;  /* 0x0000761004007816 */ /* 0x000fe40000000000 */
[----:B------:R-:W-:-:S07]  /*0f40*/  SEL R60, R3, R60, !P1 ;  /* 0x0000003c033c7207 */ /* 0x000fce0004800000 */
.L_x_9:
[----:B------:R-:W-:-:S08]  /*0f50*/  NOP ;  /* 0x0000000000007918 */ /* 0x000fd00000000000 */
[----:B------:R-:W0:Y:S02]  /*0f60*/  USETMAXREG.TRY_ALLOC.CTAPOOL UP0, 0xe8 ;  /* 0x000000e8000079c8 */ /* 0x000e240008000600 */
[----:B0-----:R-:W-:-:S13]  /*0f70*/  PLOP3.LUT P0, PT, PT, PT, UP0, 0x80, 0x0 ;  /* 0x000000000000781c */ /* 0x001fda0003f0f008 */
[----:B------:R-:W-:Y:S05]  /*0f80*/  @!P0 BRA `(.L_x_9) ;  /* 0xfffffffc00f08947 */ /* 0x000fea000383ffff */
[----:B------:R-:W-:Y:S01]  /*0f90*/  ULDC.64 UR4, c[0x0][0x598] ;  /* 0x0001660000047ab9 */ /* 0x000fe20000000a00 */
[----:B------:R-:W-:Y:S01]  /*0fa0*/  ULDC.64 UR36, c[0x0][0x208] ;  /* 0x0000820000247ab9 */ /* 0x000fe20000000a00 */
[----:B------:R-:W-:-:S04]  /*0fb0*/  ISETP.NE.U32.AND P0, PT, RZ, UR4, PT ;  /* 0x00000004ff007c0c */ /* 0x000fc8000bf05070 */
[----:B------:R-:W-:-:S13]  /*0fc0*/  ISETP.NE.AND.EX P0, PT, RZ, UR5, PT, P0 ;  /* 0x00000005ff007c0c */ /* 0x000fda000bf05300 */
[----:B------:R-:W-:Y:S05]  /*0fd0*/  @!P0 BRA `(.L_x_12) ;  /* 0x00000000001c8947 */ /* 0x000fea0003800000 */
[----:B------:R-:W0:Y:S02]  /*0fe0*/  LDC.64 R4, c[0x0][0x598] ;  /* 0x00016600ff047b82 */ /* 0x000e240000000a00 */
[----:B0-----:R-:W2:Y:S02]  /*0ff0*/  LDG.E.64 R4, desc[UR36][R4.64] ;  /* 0x0000002404047981 */ /* 0x001ea4000c1e1b00 */
[----:B--2---:R-:W-:-:S04]  /*1000*/  ISETP.NE.U32.AND P0, PT, R4, RZ, PT ;  /* 0x000000ff0400720c */ /* 0x004fc80003f05070 */
[----:B------:R-:W-:-:S13]  /*1010*/  ISETP.NE.AND.EX P0, PT, R5, RZ, PT, P0 ;  /* 0x000000ff0500720c */ /* 0x000fda0003f05300 */
[----:B------:R-:W-:Y:S05]  /*1020*/  @!P0 BRA `(.L_x_12) ;  /* 0x0000000000088947 */ /* 0x000fea0003800000 */
[----:B------:R0:W5:Y:S01]  /*1030*/  LD.E R56, desc[UR36][R4.64] ;  /* 0x0000002404387980 */ /* 0x000162000c101900 */
[----:B------:R-:W-:Y:S05]  /*1040*/  BRA `(.L_x_13) ;  /* 0x0000000000247947 */ /* 0x000fea0003800000 */
.L_x_12:
[----:B------:R-:W-:Y:S02]  /*1050*/  ULDC.64 UR4, c[0x0][0x588] ;  /* 0x0001620000047ab9 */ /* 0x000fe40000000a00 */
[----:B------:R-:W-:-:S04]  /*1060*/  ISETP.NE.U32.AND P0, PT, RZ, UR4, PT ;  /* 0x00000004ff007c0c */ /* 0x000fc8000bf05070 */
[----:B------:R-:W-:-:S13]  /*1070*/  ISETP.NE.AND.EX P0, PT, RZ, UR5, PT, P0 ;  /* 0x00000005ff007c0c */ /* 0x000fda000bf05300 */
[----:B------:R-:W-:Y:S05]  /*1080*/  @!P0 BRA `(.L_x_14) ;  /* 0x00000000000c8947 */ /* 0x000fea0003800000 */
[----:B------:R-:W0:Y:S02]  /*1090*/  LDC.64 R56, c[0x0][0x588] ;  /* 0x00016200ff387b82 */ /* 0x000e240000000a00 */
[----:B0-----:R1:W5:Y:S01]  /*10a0*/  LDG.E R56, desc[UR36][R56.64] ;  /* 0x0000002438387981 */ /* 0x001362000c1e1900 */
[----:B------:R-:W-:Y:S05]  /*10b0*/  BRA `(.L_x_13) ;  /* 0x0000000000087947 */ /* 0x000fea0003800000 */
.L_x_14:
[----:B------:R-:W-:Y:S02]  /*10c0*/  ULDC UR4, c[0x0][0x580] ;  /* 0x0001600000047ab9 */ /* 0x000fe40000000800 */
[----:B------:R-:W-:-:S07]  /*10d0*/  IMAD.U32 R56, RZ, RZ, UR4 ;  /* 0x00000004ff387e24 */ /* 0x000fce000f8e00ff */
.L_x_13:
[----:B------:R-:W-:Y:S02]  /*10e0*/  ULDC.64 UR4, c[0x0][0x5a0] ;  /* 0x0001680000047ab9 */ /* 0x000fe40000000a00 */
[----:B------:R-:W-:-:S04]  /*10f0*/  ISETP.NE.U32.AND P0, PT, RZ, UR4, PT ;  /* 0x00000004ff007c0c */ /* 0x000fc8000bf05070 */
[----:B------:R-:W-:-:S13]  /*1100*/  ISETP.NE.AND.EX P0, PT, RZ, UR5, PT, P0 ;  /* 0x00000005ff007c0c */ /* 0x000fda000bf05300 */
[----:B------:R-:W-:Y:S05]  /*1110*/  @!P0 BRA `(.L_x_15) ;  /* 0x00000000001c8947 */ /* 0x000fea0003800000 */
[----:B0-----:R-:W0:Y:S02]  /*1120*/  LDC.64 R4, c[0x0][0x5a0] ;  /* 0x00016800ff047b82 */ /* 0x001e240000000a00 */
[----:B0-----:R-:W2:Y:S02]  /*1130*/  LDG.E.64 R4, desc[UR36][R4.64] ;  /* 0x0000002404047981 */ /* 0x001ea4000c1e1b00 */
[----:B--2---:R-:W-:-:S04]  /*1140*/  ISETP.NE.U32.AND P0, PT, R4, RZ, PT ;  /* 0x000000ff0400720c */ /* 0x004fc80003f05070 */
[----:B------:R-:W-:-:S13]  /*1150*/  ISETP.NE.AND.EX P0, PT, R5, RZ, PT, P0 ;  /* 0x000000ff0500720c */ /* 0x000fda0003f05300 */
[----:B------:R-:W-:Y:S05]  /*1160*/  @!P0 BRA `(.L_x_15) ;  /* 0x0000000000088947 */ /* 0x000fea0003800000 */
[----:B-1----:R0:W5:Y:S01]  /*1170*/  LD.E R57, desc[UR36][R4.64] ;  /* 0x0000002404397980 */ /* 0x002162000c101900 */
[----:B------:R-:W-:Y:S05]  /*1180*/  BRA `(.L_x_16) ;  /* 0x0000000000247947 */ /* 0x000fea0003800000 */
.L_x_15:
[----:B------:R-:W-:Y:S02]  /*1190*/  ULDC.64 UR4, c[0x0][0x590] ;  /* 0x0001640000047ab9 */ /* 0x000fe40000000a00 */
[----:B------:R-:W-:-:S04]  /*11a0*/  ISETP.NE.U32.AND P0, PT, RZ, UR4, PT ;  /* 0x00000004ff007c0c */ /* 0x000fc8000bf05070 */
[----:B------:R-:W-:-:S13]  /*11b0*/  ISETP.NE.AND.EX P0, PT, RZ, UR5, PT, P0 ;  /* 0x00000005ff007c0c */ /* 0x000fda000bf05300 */
[----:B------:R-:W-:Y:S05]  /*11c0*/  @!P0 BRA `(.L_x_17) ;  /* 0x00000000000c8947 */ /* 0x000fea0003800000 */
[----:B0-----:R-:W1:Y:S02]  /*11d0*/  LDC.64 R4, c[0x0][0x590] ;  /* 0x00016400ff047b82 */ /* 0x001e640000000a00 */
[----:B-1----:R1:W5:Y:S01]  /*11e0*/  LDG.E R57, desc[UR36][R4.64] ;  /* 0x0000002404397981 */ /* 0x002362000c1e1900 */
[----:B------:R-:W-:Y:S05]  /*11f0*/  BRA `(.L_x_16) ;  /* 0x0000000000087947 */ /* 0x000fea0003800000 */
.L_x_17:
[----:B------:R-:W-:Y:S02]  /*1200*/  ULDC UR4, c[0x0][0x584] ;  /* 0x0001610000047ab9 */ /* 0x000fe40000000800 */
[----:B-1----:R-:W-:-:S07]  /*1210*/  IMAD.U32 R57, RZ, RZ, UR4 ;  /* 0x00000004ff397e24 */ /* 0x002fce000f8e00ff */
.L_x_16:
[----:B------:R-:W-:-:S13]  /*1220*/  LOP3.LUT P0, RZ, R0, 0xff, RZ, 0xc0, !PT ;  /* 0x000000ff00ff7812 */ /* 0x000fda000780c0ff */
[----:B------:R-:W-:Y:S05]  /*1230*/  @!P0 EXIT ;  /* 0x000000000000894d */ /* 0x000fea0003800000 */
[----:B------:R-:W-:Y:S01]  /*1240*/  ULDC UR4, c[0x0][0x28c] ;  /* 0x0000a30000047ab9 */ /* 0x000fe20000000800 */
[----:B------:R-:W-:Y:S01]  /*1250*/  LOP3.LUT R58, R19, 0x1, RZ, 0xfc, !PT ;  /* 0x00000001133a7812 */ /* 0x000fe200078efcff */
[----:B------:R-:W-:Y:S01]  /*1260*/  UIADD3 UR4, UR4, 0x1f, URZ ;  /* 0x0000001f04047890 */ /* 0x000fe2000fffe03f */
[----:B------:R-:W-:Y:S01]  /*1270*/  UMOV UR38, URZ ;  /* 0x0000003f00267c82 */ /* 0x000fe20008000000 */
[----:B------:R-:W-:Y:S02]  /*1280*/  UMOV UR39, URZ ;  /* 0x0000003f00277c82 */ /* 0x000fe40008000000 */
[----:B------:R-:W-:-:S04]  /*1290*/  USHF.R.S32.HI UR5, URZ, 0x1f, UR4 ;  /* 0x0000001f3f057899 */ /* 0x000fc80008011404 */
[----:B------:R-:W-:-:S04]  /*12a0*/  ULEA.HI UR5, UR5, UR4, URZ, 0x5 ;  /* 0x0000000405057291 */ /* 0x000fc8000f8f283f */
[----:B------:R-:W-:-:S12]  /*12b0*/  USHF.R.S32.HI UR40, URZ, 0x5, UR5 ;  /* 0x000000053f287899 */ /* 0x000fd80008011405 */
.L_x_101:
[----:B------:R-:W-:Y:S01]  /*12c0*/  LOP3.LUT R0, R18, 0x80, RZ, 0xc0, !PT ;  /* 0x0000008012007812 */ /* 0x000fe200078ec0ff */
[----:B------:R-:W2:Y:S01]  /*12d0*/  S2UR UR7, SR_CgaCtaId ;  /* 0x00000000000779c3 */ /* 0x000ea20000008800 */
[----:B------:R-:W-:Y:S02]  /*12e0*/  UMOV UR6, 0x400 ;  /* 0x0000040000067882 */ /* 0x000fe40000000000 */
[----:B------:R-:W-:-:S06]  /*12f0*/  SHF.R.U32.HI R0, RZ, 0x7, R0 ;  /* 0x00000007ff007819 */ /* 0x000fcc0000011600 */
[----:B---3--:R-:W3:Y:S01]  /*1300*/  SHFL.IDX PT, R0, R0, RZ, 0x1f ;  /* 0x00001fff00007589 */ /* 0x008ee200000e0000 */
[----:B--2---:R-:W-:Y:S01]  /*1310*/  ULEA UR6, UR7, UR6, 0x18 ;  /* 0x0000000607067291 */ /* 0x004fe2000f8ec03f */
[----:B---3--:R-:W-:-:S13]  /*1320*/  R2UR UR4, R0 ;  /* 0x00000000000472ca */ /* 0x008fda00000e0000 */
[----:B------:R-:W-:-:S04]  /*1330*/  ULEA.HI UR5, UR4, UR4, URZ, 0x1 ;  /* 0x0000000404057291 */ /* 0x000fc8000f8f083f */
[----:B------:R-:W-:-:S04]  /*1340*/  ULOP3.LUT UR5, UR5, 0x7fffe, URZ, 0xc0, !UPT ;  /* 0x0007fffe05057892 */ /* 0x000fc8000f8ec03f */
[----:B------:R-:W-:-:S03]  /*1350*/  UIADD3 UR5, UR4, -UR5, URZ ;  /* 0x8000000504057290 */ /* 0x000fc6000fffe03f */
[----:B------:R-:W-:Y:S01]  /*1360*/  ULDC UR4, c[0x0][0x28c] ;  /* 0x0000a30000047ab9 */ /* 0x000fe20000000800 */
[----:B------:R-:W-:Y:S01]  /*1370*/  ULEA UR5, UR5, UR6, 0xd ;  /* 0x0000000605057291 */ /* 0x000fe2000f8e683f */
[----:B------:R-:W-:-:S03]  /*1380*/  ISETP.LT.AND P0, PT, RZ, UR4, PT ;  /* 0x00000004ff007c0c */ /* 0x000fc6000bf01270 */
[----:B------:R-:W-:-:S04]  /*1390*/  UIADD3 UR5, UR5, 0x180, URZ ;  /* 0x0000018005057890 */ /* 0x000fc8000fffe03f */
[----:B------:R-:W-:-:S04]  /*13a0*/  USHF.R.U32.HI UR5, URZ, 0x4, UR5 ;  /* 0x000000043f057899 */ /* 0x000fc80008011605 */
[----:B------:R-:W-:Y:S02]  /*13b0*/  ULOP3.LUT UR41, UR5, 0x3fff, URZ, 0xc0, !UPT ;  /* 0x00003fff05297892 */ /* 0x000fe4000f8ec03f */
[----:B01--4-:R-:W-:Y:S10]  /*13c0*/  @P0 BRA `(.L_x_18) ;  /* 0x0000000000400947 */ /* 0x013ff40003800000 */
[----:B------:R-:W-:Y:S01]  /*13d0*/  MOV R0, 0x0 ;  /* 0x0000000000007802 */ /* 0x000fe20000000f00 */
[----:B------:R-:W-:Y:S01]  /*13e0*/  ULDC.64 UR4, c[0x4][0x68] ;  /* 0x01001a0000047ab9 */ /* 0x000fe20000000a00 */
[----:B------:R-:W-:Y:S01]  /*13f0*/  ULDC.64 UR6, c[0x4][0x8] ;  /* 0x0100020000067ab9 */ /* 0x000fe20000000a00 */
[----:B01----:R-:W-:Y:S01]  /*1400*/  IMAD.U32 R4, RZ, RZ, UR4 ;  /* 0x00000004ff047e24 */ /* 0x003fe2000f8e00ff */
[----:B------:R0:W1:Y:S01]  /*1410*/  LDC.64 R14, c[0x4][R0] ;  /* 0x01000000000e7b82 */ /* 0x0000620000000a00 */
[----:B------:R-:W-:Y:S01]  /*1420*/  IMAD.U32 R5, RZ, RZ, UR5 ;  /* 0x00000005ff057e24 */ /* 0x000fe2000f8e00ff */
[----:B------:R-:W-:Y:S01]  /*1430*/  ULDC.64 UR4, c[0x4][0x70] ;  /* 0x01001c0000047ab9 */ /* 0x000fe20000000a00 */
[----:B------:R-:W-:Y:S02]  /*1440*/  IMAD.U32 R10, RZ, RZ, UR6 ;  /* 0x00000006ff0a7e24 */ /* 0x000fe4000f8e00ff */
[----:B------:R-:W-:Y:S02]  /*1450*/  IMAD.U32 R6, RZ, RZ, UR4 ;  /* 0x00000004ff067e24 */ /* 0x000fe4000f8e00ff */
[----:B------:R-:W-:-:S02]  /*1460*/  IMAD.U32 R7, RZ, RZ, UR5 ;  /* 0x00000005ff077e24 */ /* 0x000fc4000f8e00ff */
[----:B------:R-:W-:Y:S02]  /*1470*/  IMAD.U32 R11, RZ, RZ, UR7 ;  /* 0x00000007ff0b7e24 */ /* 0x000fe4000f8e00ff */
[----:B------:R-:W-:Y:S02]  /*1480*/  IMAD.MOV.U32 R8, RZ, RZ, 0x1e1 ;  /* 0x000001e1ff087424 */ /* 0x000fe400078e00ff */
[----:B------:R-:W-:Y:S02]  /*1490*/  IMAD.MOV.U32 R12, RZ, RZ, 0x1 ;  /* 0x00000001ff0c7424 */ /* 0x000fe400078e00ff */
[----:B0-----:R-:W-:-:S07]  /*14a0*/  IMAD.MOV.U32 R13, RZ, RZ, RZ ;  /* 0x000000ffff0d7224 */ /* 0x001fce00078e00ff */
[----:B------:R-:W-:-:S07]  /*14b0*/  LEPC R20, `(.L_x_18) ;  /* 0x000000001014794e */ /* 0x000fce0000000000 */
[----:B-1---5:R-:W-:Y:S05]  /*14c0*/  CALL.ABS.NOINC R14 ;  /* 0x000000000e007343 */ /* 0x022fea0003c00000 */
.L_x_18:
[----:B------:R-:W-:-:S13]  /*14d0*/  ISETP.NE.AND P0, PT, R58, 0x3, PT ;  /* 0x000000033a00780c */ /* 0x000fda0003f05270 */
[----:B------:R-:W-:Y:S05]  /*14e0*/  @!P0 BRA `(.L_x_19) ;  /* 0x0000000000048947 */ /* 0x000fea0003800000 */
[----:B------:R-:W-:Y:S01]  /*14f0*/  BPT.TRAP 0x1 ;  /* 0x000000040000795c */ /* 0x000fe20000300000 */
.L_x_19:
[----:B------:R-:W2:Y:S01]  /*1500*/  S2UR UR5, SR_CgaCtaId ;  /* 0x00000000000579c3 */ /* 0x000ea20000008800 */
[----:B------:R-:W-:Y:S01]  /*1510*/  UMOV UR4, 0x400 ;  /* 0x0000040000047882 */ /* 0x000fe20000000000 */
[----:B------:R-:W-:Y:S02]  /*1520*/  IMAD.U32 R0, RZ, RZ, UR38 ;  /* 0x00000026ff007e24 */ /* 0x000fe4000f8e00ff */
[----:B------:R-:W-:-:S03]  /*1530*/  IMAD.U32 R3, RZ, RZ, UR39 ;  /* 0x00000027ff037e24 */ /* 0x000fc6000f8e00ff */
[----:B------:R-:W-:Y:S01]  /*1540*/  SHF.L.U32 R0, R0, 0x1f, RZ ;  /* 0x0000001f00007819 */ /* 0x000fe200000006ff */
[----:B--2---:R-:W-:-:S06]  /*1550*/  ULEA UR4, UR5, UR4, 0x18 ;  /* 0x0000000405047291 */ /* 0x004fcc000f8ec03f */
[----:B------:R-:W-:-:S04]  /*1560*/  IMAD.U32 R6, RZ, RZ, UR4 ;  /* 0x00000004ff067e24 */ /* 0x000fc8000f8e00ff */
[----:B------:R-:W-:-:S04]  /*1570*/  IMAD R3, R3, 0x8, R6 ;  /* 0x0000000803037824 */ /* 0x000fc800078e0206 */
[----:B------:R2:W3:Y:S01]  /*1580*/  SYNCS.PHASECHK.TRANS64.TRYWAIT P1, [R3+URZ], R0 ;  /* 0x00000000030075a7 */ /* 0x0004e2000802017f */
[----:B------:R-:W-:Y:S05]  /*1590*/  @!P0 BRA `(.L_x_20) ;  /* 0x0000000000048947 */ /* 0x000fea0003800000 */
[----:B------:R-:W-:Y:S01]  /*15a0*/  BPT.TRAP 0x1 ;  /* 0x000000040000795c */ /* 0x000fe20000300000 */
.L_x_20:
[----:B---3--:R-:W-:Y:S05]  /*15b0*/  @P1 BRA `(.L_x_21) ;  /* 0x0000000000081947 */ /* 0x008fea0003800000 */
[----:B------:R-:W3:Y:S02]  /*15c0*/  SYNCS.PHASECHK.TRANS64.TRYWAIT P1, [R3+URZ], R0 ;  /* 0x00000000030075a7 */ /* 0x000ee4000802017f */
[----:B---3--:R-:W-:Y:S05]  /*15d0*/  @!P1 BRA `(.L_x_22) ;  /* 0x0000004400e49947 */ /* 0x008fea0003800000 */
.L_x_21:
[----:B------:R-:W-:-:S04]  /*15e0*/  UISETP.LT.AND UP0, UPT, UR40, 0x1, UPT ;  /* 0x000000012800788c */ /* 0x000fc8000bf01270 */
[----:B------:R-:W-:-:S06]  /*15f0*/  USEL UR4, UR40, 0x1, UP0 ;  /* 0x0000000128047887 */ /* 0x000fcc0008000000 */
[----:B--23--:R-:W-:Y:S01]  /*1600*/  IMAD.U32 R0, RZ, RZ, UR4 ;  /* 0x00000004ff007e24 */ /* 0x00cfe2000f8e00ff */
[----:B------:R-:W-:Y:S05]  /*1610*/  WARPSYNC.ALL ;  /* 0x0000000000007948 */ /* 0x000fea0003800000 */
[----:B------:R-:W-:-:S04]  /*1620*/  IADD3 R0, -R0, UR40, RZ ;  /* 0x0000002800007c10 */ /* 0x000fc8000fffe1ff */
[----:B------:R-:W-:Y:S02]  /*1630*/  ISETP.GE.AND P1, PT, R0, 0x1, PT ;  /* 0x000000010000780c */ /* 0x000fe40003f26270 */
[----:B------:R-:W-:Y:S01]  /*1640*/  R2UR UR4, R6 ;  /* 0x00000000060472ca */ /* 0x000fe200000e0000 */
[----:B------:R-:W-:Y:S01]  /*1650*/  WARPGROUP.ARRIVE ;  /* 0x00000000000079c5 */ /* 0x000fe20000000000 */
[----:B------:R-:W-:Y:S01]  /*1660*/  UMOV UR9, 0x40000040 ;  /* 0x4000004000097882 */ /* 0x000fe20000000000 */
[----:B------:R-:W-:-:S10]  /*1670*/  UMOV UR11, 0x40000040 ;  /* 0x40000040000b7882 */ /* 0x000fd40000000000 */
[----:B------:R-:W-:-:S04]  /*1680*/  UIADD3 UR4, UR4, 0x24180, URZ ;  /* 0x0002418004047890 */ /* 0x000fc8000fffe03f */
[----:B------:R-:W-:-:S04]  /*1690*/  USHF.R.U32.HI UR4, URZ, 0x4, UR4 ;  /* 0x000000043f047899 */ /* 0x000fc80008011604 */
[----:B------:R-:W-:Y:S02]  /*16a0*/  ULOP3.LUT UR5, UR4, 0x3fff, URZ, 0xc0, !UPT ;  /* 0x00003fff04057892 */ /* 0x000fe4000f8ec03f */
[----:B------:R-:W-:Y:S02]  /*16b0*/  ULOP3.LUT UR4, UR41, 0x10000, URZ, 0xfc, !UPT ;  /* 0x0001000029047892 */ /* 0x000fe4000f8efc3f */
[----:B------:R-:W-:Y:S02]  /*16c0*/  ULOP3.LUT UR5, UR5, 0x10000, URZ, 0xfc, !UPT ;  /* 0x0001000005057892 */ /* 0x000fe4000f8efc3f */
[----:B------:R-:W-:Y:S02]  /*16d0*/  ULEA UR6, UR39, UR4, 0xa ;  /* 0x0000000427067291 */ /* 0x000fe4000f8e503f */
[----:B------:R-:W-:-:S05]  /*16e0*/  ULEA UR7, UR39, UR5, 0x9 ;  /* 0x0000000527077291 */ /* 0x000fca000f8e483f */
[----:B------:R-:W-:Y:S02]  /*16f0*/  UMOV UR8, UR6 ;  /* 0x0000000600087c82 */ /* 0x000fe40008000000 */
[----:B------:R-:W-:Y:S02]  /*1700*/  UMOV UR10, UR7 ;  /* 0x00000007000a7c82 */ /* 0x000fe40008000000 */
[----:B------:R-:W-:Y:S01]  /*1710*/  HGMMA.64x64x8.F32.TF32 R24, gdesc[UR8], RZ, !UPT, gsb0 ;  /* 0x04e00000081879f0 */ /* 0x000fe2000c0028ff */
[----:B------:R-:W-:Y:S02]  /*1720*/  UIADD3 UR8, UR6, 0x2, URZ ;  /* 0x0000000206087890 */ /* 0x000fe4000fffe03f */
[----:B------:R-:W-:Y:S01]  /*1730*/  UIADD3 UR10, UR7, 0x2, URZ ;  /* 0x00000002070a7890 */ /* 0x000fe2000fffe03f */
[----:B------:R-:W-:Y:S01]  /*1740*/  UMOV UR9, 0x40000040 ;  /* 0x4000004000097882 */ /* 0x000fe20000000000 */
[----:B------:R-:W-:Y:S01]  /*1750*/  UMOV UR11, 0x40000040 ;  /* 0x40000040000b7882 */ /* 0x000fe20000000000 */
[----:B------:R-:W-:-:S02]  /*1760*/  WARPGROUP.DEPBAR.LE gsb0, 0x0 ;  /* 0x00008000000079c5 */ /* 0x000fc40000010000 */
[----:B------:R-:W-:-:S06]  /*1770*/  WARPGROUP.ARRIVE ;  /* 0x00000000000079c5 */ /* 0x000fcc0000000000 */
[----:B------:R-:W-:Y:S01]  /*1780*/  HGMMA.64x64x8.F32.TF32 R24, gdesc[UR8], R24, gsb0 ;  /* 0x04e00000081879f0 */ /* 0x000fe20008002818 */
[----:B------:R-:W-:Y:S02]  /*1790*/  UIADD3 UR8, UR6, 0x4, URZ ;  /* 0x0000000406087890 */ /* 0x000fe4000fffe03f */
[----:B------:R-:W-:Y:S01]  /*17a0*/  UIADD3 UR10, UR7, 0x4, URZ ;  /* 0x00000004070a7890 */ /* 0x000fe2000fffe03f */
[----:B------:R-:W-:Y:S01]  /*17b0*/  UMOV UR9, 0x40000040 ;  /* 0x4000004000097882 */ /* 0x000fe20000000000 */
[----:B------:R-:W-:Y:S01]  /*17c0*/  UMOV UR11, 0x40000040 ;  /* 0x40000040000b7882 */ /* 0x000fe20000000000 */
[----:B------:R-:W-:Y:S02]  /*17d0*/  WARPGROUP.DEPBAR.LE gsb0, 0x0 ;  /* 0x00008000000079c5 */ /* 0x000fe40000010000 */
        /* <DEDUP_REMOVED lines=8> */
[----:B------:R-:W-:Y:S03]  /*1860*/  HGMMA.64x64x8.F32.TF32 R24, gdesc[UR8], R24, gsb0 ;  /* 0x04e00000081879f0 */ /* 0x000fe60008002818 */
[----:B------:R-:W-:Y:S02]  /*1870*/  WARPGROUP.DEPBAR.LE gsb0, 0x0 ;  /* 0x00008000000079c5 */ /* 0x000fe40000010000 */
[----:B------:R-:W-:Y:S05]  /*1880*/  @!P1 BRA `(.L_x_23) ;  /* 0x0000000400249947 */ /* 0x000fea0003800000 */
[----:B------:R-:W-:Y:S02]  /*1890*/  UIADD3 UR6, UR39, 0x1, URZ ;  /* 0x0000000127067890 */ /* 0x000fe4000fffe03f */
[----:B------:R-:W-:Y:S02]  /*18a0*/  IMAD.U32 R3, RZ, RZ, UR39 ;  /* 0x00000027ff037e24 */ /* 0x000fe4000f8e00ff */
[----:B------:R-:W-:-:S04]  /*18b0*/  UISETP.NE.AND UP0, UPT, UR6, 0x9, UPT ;  /* 0x000000090600788c */ /* 0x000fc8000bf05270 */
[----:B------:R-:W-:Y:S02]  /*18c0*/  USEL UR7, URZ, 0x1, UP0 ;  /* 0x000000013f077887 */ /* 0x000fe40008000000 */
[----:B------:R-:W-:Y:S02]  /*18d0*/  USEL UR6, UR6, URZ, UP0 ;  /* 0x0000003f06067287 */ /* 0x000fe40008000000 */
[----:B------:R-:W-:-:S06]  /*18e0*/  ULOP3.LUT UR7, UR38, UR7, URZ, 0x3c, !UPT ;  /* 0x0000000726077292 */ /* 0x000fcc000f8e3c3f */
[----:B------:R-:W-:-:S07]  /*18f0*/  IMAD.U32 R7, RZ, RZ, UR7 ;  /* 0x00000007ff077e24 */ /* 0x000fce000f8e00ff */
.L_x_30:
[----:B------:R-:W-:Y:S05]  /*1900*/  @!P0 BRA `(.L_x_24) ;  /* 0x0000000000048947 */ /* 0x000fea0003800000 */
[----:B------:R-:W-:Y:S01]  /*1910*/  BPT.TRAP 0x1 ;  /* 0x000000040000795c */ /* 0x000fe20000300000 */
.L_x_24:
[----:B------:R-:W2:Y:S01]  /*1920*/  S2UR UR8, SR_CgaCtaId ;  /* 0x00000000000879c3 */ /* 0x000ea20000008800 */
[----:B------:R-:W-:Y:S01]  /*1930*/  UMOV UR7, 0x400 ;  /* 0x0000040000077882 */ /* 0x000fe20000000000 */
[----:B01----:R-:W-:Y:S01]  /*1940*/  IMAD.U32 R5, RZ, RZ, UR6 ;  /* 0x00000006ff057e24 */ /* 0x003fe2000f8e00ff */
[----:B------:R-:W-:Y:S01]  /*1950*/  SHF.L.U32 R4, R7, 0x1f, RZ ;  /* 0x0000001f07047819 */ /* 0x000fe200000006ff */
[----:B--2---:R-:W-:-:S06]  /*1960*/  ULEA UR7, UR8, UR7, 0x18 ;  /* 0x0000000708077291 */ /* 0x004fcc000f8ec03f */
[----:B------:R-:W-:-:S04]  /*1970*/  IMAD.U32 R6, RZ, RZ, UR7 ;  /* 0x00000007ff067e24 */ /* 0x000fc8000f8e00ff */
[----:B------:R-:W-:-:S04]  /*1980*/  IMAD R5, R5, 0x8, R6 ;  /* 0x0000000805057824 */ /* 0x000fc800078e0206 */
[----:B------:R0:W1:Y:S01]  /*1990*/  SYNCS.PHASECHK.TRANS64.TRYWAIT P1, [R5+URZ], R4 ;  /* 0x00000004050075a7 */ /* 0x000062000802017f */
[----:B------:R-:W-:Y:S05]  /*19a0*/  @!P0 BRA `(.L_x_25) ;  /* 0x0000000000048947 */ /* 0x000fea0003800000 */
[----:B------:R-:W-:Y:S01]  /*19b0*/  BPT.TRAP 0x1 ;  /* 0x000000040000795c */ /* 0x000fe20000300000 */
.L_x_25:
[----:B-1----:R-:W-:Y:S05]  /*19c0*/  @P1 BRA `(.L_x_26) ;  /* 0x0000000000081947 */ /* 0x002fea0003800000 */
[----:B------:R-:W1:Y:S02]  /*19d0*/  SYNCS.PHASECHK.TRANS64.TRYWAIT P1, [R5+URZ], R4 ;  /* 0x00000004050075a7 */ /* 0x000e64000802017f */
[----:B-1----:R-:W-:Y:S05]  /*19e0*/  @!P1 BRA `(.L_x_27) ;  /* 0x0000004000f49947 */ /* 0x002fea0003800000 */
.L_x_26:
[----:B------:R-:W-:Y:S01]  /*19f0*/  ULEA UR7, UR6, UR4, 0xa ;  /* 0x0000000406077291 */ /* 0x000fe2000f8e503f */
[----:B------:R-:W-:Y:S01]  /*1a00*/  WARPGROUP.ARRIVE ;  /* 0x00000000000079c5 */ /* 0x000fe20000000000 */
[----:B------:R-:W-:Y:S01]  /*1a10*/  ULEA UR12, UR6, UR5, 0x9 ;  /* 0x00000005060c7291 */ /* 0x000fe2000f8e483f */
[----:B------:R-:W-:Y:S01]  /*1a20*/  UMOV UR9, 0x40000040 ;  /* 0x4000004000097882 */ /* 0x000fe20000000000 */
[----:B------:R-:W-:-:S03]  /*1a30*/  UMOV UR11, 0x40000040 ;  /* 0x40000040000b7882 */ /* 0x000fc60000000000 */
[----:B------:R-:W-:Y:S02]  /*1a40*/  UMOV UR8, UR7 ;  /* 0x0000000700087c82 */ /* 0x000fe40008000000 */
[----:B------:R-:W-:Y:S02]  /*1a50*/  UMOV UR10, UR12 ;  /* 0x0000000c000a7c82 */ /* 0x000fe40008000000 */
[----:B------:R-:W-:Y:S01]  /*1a60*/  HGMMA.64x64x8.F32.TF32 R24, gdesc[UR8], R24, gsb0 ;  /* 0x04e00000081879f0 */ /* 0x000fe20008002818 */
        /* <DEDUP_REMOVED lines=23> */
[----:B------:R-:W-:Y:S01]  /*1be0*/  BPT.TRAP 0x1 ;  /* 0x000000040000795c */ /* 0x000fe20000300000 */
.L_x_28:
[----:B------:R-:W-:-:S13]  /*1bf0*/  ISETP.NE.AND P1, PT, R23, RZ, PT ;  /* 0x000000ff1700720c */ /* 0x000fda0003f25270 */
[----:B01----:R-:W-:-:S04]  /*1c00*/  @P1 IMAD R4, R3, 0x8, R6 ;  /* 0x0000000803041824 */ /* 0x003fc800078e0206 */
[----:B------:R-:W-:-:S05]  /*1c10*/  @P1 VIADD R5, R4, 0x48 ;  /* 0x0000004804051836 */ /* 0x000fca0000000000 */
[----:B------:R-:W-:-:S04]  /*1c20*/  @P1 PRMT R5, R22, 0x654, R5 ;  /* 0x0000065416051816 */ /* 0x000fc80000000005 */
[----:B------:R0:W-:Y:S01]  /*1c30*/  @P1 SYNCS.ARRIVE.TRANS64.RED.A1T0 RZ, [R5+URZ], RZ ;  /* 0x000000ff05ff19a7 */ /* 0x0001e2000810043f */
[----:B------:R-:W-:-:S13]  /*1c40*/  ISETP.GT.U32.AND P1, PT, R19, 0x1, PT ;  /* 0x000000011300780c */ /* 0x000fda0003f24070 */
[----:B0-----:R-:W-:Y:S05]  /*1c50*/  @P1 BRA `(.L_x_29) ;  /* 0x0000000000041947 */ /* 0x001fea0003800000 */
[----:B------:R-:W-:Y:S01]  /*1c60*/  BPT.TRAP 0x1 ;  /* 0x000000040000795c */ /* 0x000fe20000300000 */
.L_x_29:
[----:B------:R-:W-:Y:S01]  /*1c70*/  UIADD3 UR6, UR6, 0x1, URZ ;  /* 0x0000000106067890 */ /* 0x000fe2000fffe03f */
[C---:B------:R-:W-:Y:S01]  /*1c80*/  ISETP.GT.AND P2, PT, R0.reuse, 0x1, PT ;  /* 0x000000010000780c */ /* 0x040fe20003f44270 */
[----:B------:R-:W-:Y:S02]  /*1c90*/  VIADD R3, R3, 0x1 ;  /* 0x0000000103037836 */ /* 0x000fe40000000000 */
[----:B------:R-:W-:Y:S01]  /*1ca0*/  UISETP.NE.AND UP0, UPT, UR6, 0x9, UPT ;  /* 0x000000090600788c */ /* 0x000fe2000bf05270 */
[----:B------:R-:W-:Y:S02]  /*1cb0*/  VIADD R0, R0, 0xffffffff ;  /* 0xffffffff00007836 */ /* 0x000fe40000000000 */
[C---:B------:R-:W-:Y:S01]  /*1cc0*/  ISETP.NE.AND P1, PT, R3.reuse, 0x9, PT ;  /* 0x000000090300780c */ /* 0x040fe20003f25270 */
[----:B------:R-:W-:Y:S02]  /*1cd0*/  USEL UR7, URZ, 0x1, UP0 ;  /* 0x000000013f077887 */ /* 0x000fe40008000000 */
[----:B------:R-:W-:Y:S01]  /*1ce0*/  USEL UR6, UR6, URZ, UP0 ;  /* 0x0000003f06067287 */ /* 0x000fe20008000000 */
[----:B------:R-:W-:-:S03]  /*1cf0*/  SEL R3, R3, RZ, P1 ;  /* 0x000000ff03037207 */ /* 0x000fc60000800000 */
[----:B------:R-:W-:Y:S01]  /*1d00*/  LOP3.LUT R7, R7, UR7, RZ, 0x3c, !PT ;  /* 0x0000000707077c12 */ /* 0x000fe2000f8e3cff */
[----:B------:R-:W-:Y:S07]  /*1d10*/  @P2 BRA `(.L_x_30) ;  /* 0xfffffff800f82947 */ /* 0x000fee000383ffff */
.L_x_23:
[----:B------:R-:W2:Y:S02]  /*1d20*/  LDC R0, c[0x0][0x28c] ;  /* 0x0000a300ff007b82 */ /* 0x000ea40000000800 */
[----:B--2---:R-:W-:-:S13]  /*1d30*/  ISETP.GE.AND P1, PT, R0, 0x1, PT ;  /* 0x000000010000780c */ /* 0x004fda0003f26270 */
[----:B------:R-:W-:Y:S05]  /*1d40*/  @!P1 BRA `(.L_x_31) ;  /* 0x0000000000509947 */ /* 0x000fea0003800000 */
[----:B------:R-:W-:Y:S05]  /*1d50*/  @!P0 BRA `(.L_x_32) ;  /* 0x0000000000048947 */ /* 0x000fea0003800000 */
[----:B------:R-:W-:Y:S01]  /*1d60*/  BPT.TRAP 0x1 ;  /* 0x000000040000795c */ /* 0x000fe20000300000 */
.L_x_32:
[----:B------:R-:W-:Y:S01]  /*1d70*/  ISETP.NE.AND P0, PT, R23, RZ, PT ;  /* 0x000000ff1700720c */ /* 0x000fe20003f05270 */
[----:B------:R-:W-:Y:S01]  /*1d80*/  BSSY B0, `(.L_x_33) ;  /* 0x000000e000007945 */ /* 0x000fe20003800000 */
[----:B------:R-:W-:-:S11]  /*1d90*/  ISETP.GT.U32.AND P1, PT, R19, 0x1, PT ;  /* 0x000000011300780c */ /* 0x000fd60003f24070 */
[----:B------:R-:W-:Y:S05]  /*1da0*/  @!P0 BRA `(.L_x_34) ;  /* 0x00000000002c8947 */ /* 0x000fea0003800000 */
[----:B------:R-:W-:-:S04]  /*1db0*/  UISETP.LT.AND UP0, UPT, UR40, 0x1, UPT ;  /* 0x000000012800788c */ /* 0x000fc8000bf01270 */
[----:B------:R-:W-:-:S04]  /*1dc0*/  USEL UR6, UR40, 0x1, UP0 ;  /* 0x0000000128067887 */ /* 0x000fc80008000000 */
[----:B------:R-:W-:-:S04]  /*1dd0*/  UIADD3 UR6, UR39, UR40, -UR6 ;  /* 0x0000002827067290 */ /* 0x000fc8000fffe806 */
[----:B------:R-:W-:-:S04]  /*1de0*/  UIMAD.WIDE.U32 UR4, UR6, 0x38e38e39, URZ ;  /* 0x38e38e39060478a5 */ /* 0x000fc8000f8e003f */
[----:B------:R-:W-:-:S04]  /*1df0*/  USHF.R.U32.HI UR4, URZ, 0x1, UR5 ;  /* 0x000000013f047899 */ /* 0x000fc80008011605 */
[----:B------:R-:W-:-:S06]  /*1e00*/  UIMAD UR6, UR4, -0x9, UR6 ;  /* 0xfffffff7040678a4 */ /* 0x000fcc000f8e0206 */
[----:B------:R-:W-:-:S04]  /*1e10*/  IMAD.U32 R3, RZ, RZ, UR6 ;  /* 0x00000006ff037e24 */ /* 0x000fc8000f8e00ff */
[----:B------:R-:W-:-:S04]  /*1e20*/  IMAD R0, R3, 0x8, R6 ;  /* 0x0000000803007824 */ /* 0x000fc800078e0206 */
[----:B------:R-:W-:-:S05]  /*1e30*/  VIADD R3, R0, 0x48 ;  /* 0x0000004800037836 */ /* 0x000fca0000000000 */
[----:B------:R-:W-:-:S04]  /*1e40*/  PRMT R3, R22, 0x654, R3 ;  /* 0x0000065416037816 */ /* 0x000fc80000000003 */
[----:B------:R2:W-:Y:S03]  /*1e50*/  SYNCS.ARRIVE.TRANS64.RED.A1T0 RZ, [R3+URZ], RZ ;  /* 0x000000ff03ff79a7 */ /* 0x0005e6000810043f */
.L_x_34:
[----:B------:R-:W-:Y:S05]  /*1e60*/  BSYNC B0 ;  /* 0x0000000000007941 */ /* 0x000fea0003800000 */
.L_x_33:
[----:B------:R-:W-:Y:S05]  /*1e70*/  @P1 BRA `(.L_x_31) ;  /* 0x0000000000041947 */ /* 0x000fea0003800000 */
[----:B------:R-:W-:Y:S01]  /*1e80*/  BPT.TRAP 0x1 ;  /* 0x000000040000795c */ /* 0x000fe20000300000 */
.L_x_31:
[----:B------:R-:W3:Y:S01]  /*1e90*/  LDC R6, c[0x0][0x288] ;  /* 0x0000a200ff067b82 */ /* 0x000ee20000000800 */
[--C-:B------:R-:W-:Y:S01]  /*1ea0*/  SHF.R.U32.HI R0, RZ, 0x2, R18.reuse ;  /* 0x00000002ff007819 */ /* 0x100fe20000011612 */
[----:B------:R-:W-:Y:S01]  /*1eb0*/  IMAD.SHL.U32 R61, R61, 0x40, RZ ;  /* 0x000000403d3d7824 */ /* 0x000fe200078e00ff */
[----:B01----:R-:W-:Y:S01]  /*1ec0*/  SHF.R.U32.HI R5, RZ, 0x7, R18 ;  /* 0x00000007ff057819 */ /* 0x003fe20000011612 */
[----:B------:R-:W-:Y:S01]  /*1ed0*/  UIADD3 UR39, UR40, UR39, URZ ;  /* 0x0000002728277290 */ /* 0x000fe2000fffe03f */
[----:B--2---:R-:W-:Y:S01]  /*1ee0*/  LOP3.LUT R3, R0, 0x7, RZ, 0xc0, !PT ;  /* 0x0000000700037812 */ /* 0x004fe200078ec0ff */
[----:B------:R-:W-:Y:S01]  /*1ef0*/  ULDC UR7, c[0x0][0x284] ;  /* 0x0000a10000077ab9 */ /* 0x000fe20000000800 */
[----:B------:R-:W-:Y:S01]  /*1f00*/  LOP3.LUT R0, R5, 0x1, RZ, 0xc0, !PT ;  /* 0x0000000105007812 */ /* 0x000fe200078ec0ff */
[----:B------:R-:W-:Y:S01]  /*1f10*/  UISETP.GT.U32.AND UP0, UPT, UR39, 0x8, UPT ;  /* 0x000000082700788c */ /* 0x000fe2000bf04070 */
[C---:B------:R-:W-:Y:S01]  /*1f20*/  LOP3.LUT R4, R18.reuse, 0x60, RZ, 0xc0, !PT ;  /* 0x0000006012047812 */ /* 0x040fe200078ec0ff */
[----:B------:R-:W-:Y:S01]  /*1f30*/  UISETP.GE.U32.AND UP1, UPT, UR40, 0x9, UPT ;  /* 0x000000092800788c */ /* 0x000fe2000bf26070 */
[----:B------:R-:W-:Y:S01]  /*1f40*/  LOP3.LUT R5, R18, 0x3, RZ, 0xc0, !PT ;  /* 0x0000000312057812 */ /* 0x000fe200078ec0ff */
[----:B------:R-:W-:Y:S01]  /*1f50*/  IMAD.SHL.U32 R8, R0, 0x40, RZ ;  /* 0x0000004000087824 */ /* 0x000fe200078e00ff */
[----:B------:R-:W-:Y:S01]  /*1f60*/  SHF.R.U32.HI R4, RZ, 0x1, R4 ;  /* 0x00000001ff047819 */ /* 0x000fe20000011604 */
[----:B------:R-:W-:Y:S01]  /*1f70*/  UISETP.LT.U32.AND UP0, UPT, UR40, 0x9, UP0 ;  /* 0x000000092800788c */ /* 0x000fe20008701070 */
[----:B------:R-:W-:Y:S01]  /*1f80*/  SHF.R.S32.HI R15, RZ, 0x1f, R59 ;  /* 0x0000001fff0f7819 */ /* 0x000fe2000001143b */
[----:B------:R-:W-:Y:S01]  /*1f90*/  ULDC.64 UR8, c[0x0][0x5d0] ;  /* 0x0001740000087ab9 */ /* 0x000fe20000000a00 */
[--C-:B------:R-:W-:Y:S01]  /*1fa0*/  IADD3 R7, RZ, -R4, -R3.reuse ;  /* 0x80000004ff077210 */ /* 0x100fe20007ffe803 */
[----:B------:R-:W-:Y:S01]  /*1fb0*/  UIMAD.WIDE.U32 UR4, UR39, 0x38e38e39, URZ ;  /* 0x38e38e39270478a5 */ /* 0x000fe2000f8e003f */
[----:B------:R-:W-:Y:S01]  /*1fc0*/  LOP3.LUT R3, R8, 0x40, R3, 0xe2, !PT ;  /* 0x0000004008037812 */ /* 0x000fe200078ee203 */
[----:B------:R-:W-:Y:S01]  /*1fd0*/  IMAD.SHL.U32 R8, R18, 0x2, RZ ;  /* 0x0000000212087824 */ /* 0x000fe200078e00ff */
[----:B------:R-:W-:Y:S01]  /*1fe0*/  USEL UR6, URZ, 0x1, !UP0 ;  /* 0x000000013f067887 */ /* 0x000fe2000c000000 */
[C---:B------:R-:W-:Y:S01]  /*1ff0*/  IMAD.WIDE R10, R60.reuse, 0x80, RZ ;  /* 0x000000803c0a7825 */ /* 0x040fe200078e02ff */
[----:B------:R-:W-:Y:S01]  /*2000*/  USHF.R.U32.HI UR4, URZ, 0x1, UR5 ;  /* 0x000000013f047899 */ /* 0x000fe20008011605 */
[----:B---3--:R-:W-:Y:S01]  /*2010*/  ISETP.GE.AND P0, PT, R61, R6, PT ;  /* 0x000000063d00720c */ /* 0x008fe20003f06270 */
[----:B------:R-:W-:Y:S01]  /*2020*/  ULOP3.LUT UR38, UR38, UR6, URZ, 0x3c, !UPT ;  /* 0x0000000626267292 */ /* 0x000fe2000f8e3c3f */
[----:B------:R-:W-:Y:S01]  /*2030*/  IMAD R12, R5, -0x2, R6 ;  /* 0xfffffffe050c7824 */ /* 0x000fe200078e0206 */
[----:B------:R-:W-:Y:S01]  /*2040*/  LOP3.LUT R8, R61, 0x6, R8, 0xf8, !PT ;  /* 0x000000063d087812 */ /* 0x000fe200078ef808 */
[----:B------:R-:W-:Y:S01]  /*2050*/  IMAD.SHL.U32 R5, R60, 0x80, RZ ;  /* 0x000000803c057824 */ /* 0x000fe200078e00ff */
[----:B------:R-:W-:Y:S01]  /*2060*/  LOP3.LUT R73, R10, R3, R4, 0xfe, !PT ;  /* 0x000000030a497212 */ /* 0x000fe200078efe04 */
[----:B------:R-:W-:Y:S01]  /*2070*/  IMAD R6, R15, UR8, RZ ;  /* 0x000000080f067c24 */ /* 0x000fe2000f8e02ff */
[----:B------:R-:W-:Y:S01]  /*2080*/  SHF.R.S32.HI R9, RZ, 0x1f, R8 ;  /* 0x0000001fff097819 */ /* 0x000fe20000011408 */
[----:B------:R-:W-:Y:S01]  /*2090*/  IMAD R0, R0, -0x40, R7 ;  /* 0xffffffc000007824 */ /* 0x000fe200078e0207 */
[----:B------:R-:W-:Y:S01]  /*20a0*/  ISETP.GE.OR P0, PT, R5, UR7, P0 ;  /* 0x0000000705007c0c */ /* 0x000fe20008706670 */
[C---:B------:R-:W-:Y:S01]  /*20b0*/  IMAD R13, R59.reuse, UR9, R6 ;  /* 0x000000093b0d7c24 */ /* 0x040fe2000f8e0206 */
[----:B------:R-:W-:Y:S01]  /*20c0*/  UIMAD UR39, UR4, -0x9, UR39 ;  /* 0xfffffff7042778a4 */ /* 0x000fe2000f8e0227 */
[----:B------:R-:W-:Y:S01]  /*20d0*/  IMAD.WIDE.U32 R6, R59, UR8, R8 ;  /* 0x000000083b067c25 */ /* 0x000fe2000f8e0008 */
[----:B------:R-:W-:Y:S01]  /*20e0*/  @UP1 ULOP3.LUT UR38, UR38, 0x1, UR4, 0x78, !UPT ;  /* 0x0000000126261892 */ /* 0x000fe2000f8e7804 */
[----:B------:R-:W-:-:S02]  /*20f0*/  IADD3 R3, -R5, UR7, R0 ;  /* 0x0000000705037c10 */ /* 0x000fc4000fffe100 */
[----:B------:R-:W-:Y:S02]  /*2100*/  IMAD.IADD R7, R7, 0x1, R13 ;  /* 0x0000000107077824 */ /* 0x000fe400078e020d */
[----:B------:R-:W-:Y:S02]  /*2110*/  IMAD.IADD R4, R12, 0x1, -R61 ;  /* 0x000000010c047824 */ /* 0x000fe400078e0a3d */
[----:B------:R-:W-:Y:S02]  /*2120*/  IMAD.MOV.U32 R0, RZ, RZ, -0x1 ;  /* 0xffffffffff007424 */ /* 0x000fe400078e00ff */
[----:B------:R-:W-:Y:S05]  /*2130*/  @P0 BRA `(.L_x_35) ;  /* 0x0000001c00080947 */ /* 0x000fea0003800000 */
[----:B------:R-:W0:Y:S01]  /*2140*/  LDC.64 R66, c[0x0][0x5c8] ;  /* 0x00017200ff427b82 */ /* 0x000e220000000a00 */
[----:B-----5:R-:W-:Y:S01]  /*2150*/  FSETP.NEU.AND P1, PT, R57, RZ, PT ;  /* 0x000000ff3900720b */ /* 0x020fe20003f2d000 */
[----:B------:R-:W-:Y:S01]  /*2160*/  BSSY B0, `(.L_x_35) ;  /* 0x00001bf000007945 */ /* 0x000fe20003800000 */
[----:B------:R-:W-:-:S04]  /*2170*/  ISETP.GT.AND P0, PT, R4, RZ, PT ;  /* 0x000000ff0400720c */ /* 0x000fc80003f04270 */
[----:B------:R-:W-:Y:S01]  /*2180*/  ISETP.GT.AND P4, PT, R3, RZ, P0 ;  /* 0x000000ff0300720c */ /* 0x000fe20000784270 */
[-C--:B0-----:R-:W-:Y:S02]  /*2190*/  IMAD R12, R11, R66.reuse, RZ ;  /* 0x000000420b0c7224 */ /* 0x081fe400078e02ff */
[----:B------:R-:W-:-:S04]  /*21a0*/  IMAD.WIDE.U32 R60, R73, R66, R6 ;  /* 0x00000042493c7225 */ /* 0x000fc800078e0006 */
[----:B------:R-:W-:-:S04]  /*21b0*/  IMAD R5, R73, R67, R12 ;  /* 0x0000004349057224 */ /* 0x000fc800078e020c */
[----:B------:R-:W-:Y:S01]  /*21c0*/  IMAD.IADD R75, R61, 0x1, R5 ;  /* 0x000000013d4b7824 */ /* 0x000fe200078e0205 */
[----:B------:R-:W-:Y:S06]  /*21d0*/  @!P1 BRA `(.L_x_36) ;  /* 0x0000001000dc9947 */ /* 0x000fec0003800000 */
[----:B------:R-:W0:Y:S01]  /*21e0*/  LDC.64 R68, c[0x0][0x5b8] ;  /* 0x00016e00ff447b82 */ /* 0x000e220000000a00 */
[----:B------:R-:W-:-:S07]  /*21f0*/  ULDC.64 UR4, c[0x0][0x5c0] ;  /* 0x0001700000047ab9 */ /* 0x000fce0000000a00 */
[----:B------:R-:W1:Y:S08]  /*2200*/  LDC.64 R62, c[0x0][0x5b0] ;  /* 0x00016c00ff3e7b82 */ /* 0x000e700000000a00 */
[----:B------:R-:W2:Y:S01]  /*2210*/  LDC.64 R70, c[0x0][0x5a8] ;  /* 0x00016a00ff467b82 */ /* 0x000ea20000000a00 */
[-C--:B0-----:R-:W-:Y:S02]  /*2220*/  IMAD R6, R15, R68.reuse, RZ ;  /* 0x000000440f067224 */ /* 0x081fe400078e02ff */
[----:B------:R-:W-:-:S04]  /*2230*/  IMAD.WIDE.U32 R12, R59, R68, R8 ;  /* 0x000000443b0c7225 */ /* 0x000fc800078e0008 */
[----:B------:R-:W-:Y:S02]  /*2240*/  IMAD R61, R59, R69, R6 ;  /* 0x000000453b3d7224 */ /* 0x000fe400078e0206 */
[-C--:B-1----:R-:W-:Y:S02]  /*2250*/  IMAD R10, R11, R62.reuse, RZ ;  /* 0x0000003e0b0a7224 */ /* 0x082fe400078e02ff */
[----:B------:R-:W-:Y:S02]  /*2260*/  IMAD.IADD R13, R13, 0x1, R61 ;  /* 0x000000010d0d7824 */ /* 0x000fe400078e023d */
[C---:B------:R-:W-:Y:S02]  /*2270*/  IMAD R65, R73.reuse, R63, R10 ;  /* 0x0000003f49417224 */ /* 0x040fe400078e020a */
[----:B------:R-:W-:-:S04]  /*2280*/  IMAD.WIDE.U32 R6, R73, R62, R12 ;  /* 0x0000003e49067225 */ /* 0x000fc800078e000c */
[----:B------:R-:W-:Y:S01]  /*2290*/  IMAD.IADD R5, R7, 0x1, R65 ;  /* 0x0000000107057824 */ /* 0x000fe200078e0241 */
[----:B--2---:R-:W-:-:S04]  /*22a0*/  LEA R14, P1, R6, R70, 0x2 ;  /* 0x00000046060e7211 */ /* 0x004fc800078210ff */
[----:B------:R-:W-:-:S05]  /*22b0*/  LEA.HI.X R15, R6, R71, R5, 0x2, P1 ;  /* 0x00000047060f7211 */ /* 0x000fca00008f1405 */
[----:B------:R-:W2:Y:S01]  /*22c0*/  @P4 LDG.E.LTC128B R64, desc[UR36][R14.64] ;  /* 0x000000240e404981 */ /* 0x000ea2000c1e1920 */
[----:B------:R-:W-:Y:S01]  /*22d0*/  IMAD.WIDE.U32 R6, R73, R62, R8 ;  /* 0x0000003e49067225 */ /* 0x000fe200078e0008 */
[C---:B------:R-:W-:Y:S01]  /*22e0*/  SHF.L.U64.HI R11, R62.reuse, 0x3, R63 ;  /* 0x000000033e0b7819 */ /* 0x040fe2000001023f */
[----:B------:R-:W-:Y:S01]  /*22f0*/  BSSY B1, `(.L_x_37) ;  /* 0x0000016000017945 */ /* 0x000fe20003800000 */
[----:B------:R-:W-:Y:S01]  /*2300*/  ISETP.GT.AND P0, PT, R3, 0x8, P0 ;  /* 0x000000080300780c */ /* 0x000fe20000704270 */
[----:B------:R-:W-:Y:S02]  /*2310*/  IMAD.IADD R7, R65, 0x1, R7 ;  /* 0x0000000141077824 */ /* 0x000fe400078e0207 */
[----:B------:R-:W-:Y:S02]  /*2320*/  IMAD.SHL.U32 R10, R62, 0x8, RZ ;  /* 0x000000083e0a7824 */ /* 0x000fe400078e00ff */
[----:B------:R-:W-:-:S04]  /*2330*/  IMAD.WIDE.U32 R20, R59, R68, R6 ;  /* 0x000000443b147225 */ /* 0x000fc800078e0006 */
[----:B------:R-:W-:Y:S01]  /*2340*/  IMAD.WIDE.U32 R62, R73, R62, R10 ;  /* 0x0000003e493e7225 */ /* 0x000fe200078e000a */
[----:B------:R-:W-:Y:S02]  /*2350*/  LEA R10, P1, R60, UR4, 0x2 ;  /* 0x000000043c0a7c11 */ /* 0x000fe4000f8210ff */
[----:B------:R-:W-:Y:S01]  /*2360*/  LEA R6, P3, R20, R70, 0x2 ;  /* 0x0000004614067211 */ /* 0x000fe200078610ff */
[----:B------:R-:W-:Y:S01]  /*2370*/  IMAD.IADD R7, R61, 0x1, R21 ;  /* 0x000000013d077824 */ /* 0x000fe200078e0215 */
[----:B------:R-:W-:Y:S01]  /*2380*/  LEA.HI.X R11, R60, UR5, R75, 0x2, P1 ;  /* 0x000000053c0b7c11 */ /* 0x000fe200088f144b */
[----:B------:R-:W-:Y:S01]  /*2390*/  IMAD.IADD R65, R65, 0x1, R63 ;  /* 0x0000000141417824 */ /* 0x000fe200078e023f */
[----:B------:R-:W-:Y:S02]  /*23a0*/  ISETP.GT.AND P1, PT, R4, 0x1, PT ;  /* 0x000000010400780c */ /* 0x000fe40003f24270 */
[----:B------:R-:W-:Y:S01]  /*23b0*/  LEA.HI.X R7, R20, R71, R7, 0x2, P3 ;  /* 0x0000004714077211 */ /* 0x000fe200018f1407 */
[----:B--2---:R-:W-:-:S04]  /*23c0*/  FMUL R5, R64, R57 ;  /* 0x0000003940057220 */ /* 0x004fc80000400000 */
[----:B------:R-:W-:Y:S01]  /*23d0*/  FFMA R21, R24, R56, R5 ;  /* 0x0000003818157223 */ /* 0x000fe20000000005 */
[----:B------:R-:W-:-:S04]  /*23e0*/  IADD3 R5, P2, R12, R62, RZ ;  /* 0x0000003e0c057210 */ /* 0x000fc80007f5e0ff */
[----:B------:R0:W-:Y:S01]  /*23f0*/  @P4 STG.E desc[UR36][R10.64], R21 ;  /* 0x000000150a004986 */ /* 0x0001e2000c101924 */
[----:B------:R-:W-:Y:S01]  /*2400*/  ISETP.GT.AND P4, PT, R3, RZ, P1 ;  /* 0x000000ff0300720c */ /* 0x000fe20000f84270 */
[----:B------:R-:W-:Y:S01]  /*2410*/  IMAD.X R20, R65, 0x1, R13, P2 ;  /* 0x0000000141147824 */ /* 0x000fe200010e060d */
[----:B------:R-:W-:-:S11]  /*2420*/  LEA R14, P3, R5, R70, 0x2 ;  /* 0x00000046050e7211 */ /* 0x000fd600078610ff */
[----:B0-----:R-:W-:Y:S05]  /*2430*/  @!P4 BRA `(.L_x_38) ;  /* 0x000000000004c947 */ /* 0x001fea0003800000 */
[----:B------:R0:W5:Y:S02]  /*2440*/  LDG.E.LTC128B R64, desc[UR36][R6.64+0x4] ;  /* 0x0000042406407981 */ /* 0x000164000c1e1920 */
.L_x_38:
[----:B------:R-:W-:Y:S05]  /*2450*/  BSYNC B1 ;  /* 0x0000000000017941 */ /* 0x000fea0003800000 */
.L_x_37:
[----:B-----5:R-:W-:Y:S01]  /*2460*/  FMUL R12, R64, R57 ;  /* 0x00000039400c7220 */ /* 0x020fe20000400000 */
[----:B------:R-:W-:-:S03]  /*2470*/  LEA.HI.X R15, R5, R71, R20, 0x2, P3 ;  /* 0x00000047050f7211 */ /* 0x000fc600018f1414 */
[----:B------:R-:W-:-:S05]  /*2480*/  FFMA R25, R25, R56, R12 ;  /* 0x0000003819197223 */ /* 0x000fca000000000c */
[----:B------:R1:W-:Y:S04]  /*2490*/  @P4 STG.E desc[UR36][R10.64+0x4], R25 ;  /* 0x000004190a004986 */ /* 0x0003e8000c101924 */
[----:B------:R-:W2:Y:S01]  /*24a0*/  @P0 LDG.E.LTC128B R64, desc[UR36][R14.64] ;  /* 0x000000240e400981 */ /* 0x000ea2000c1e1920 */
[C---:B------:R-:W-:Y:S01]  /*24b0*/  SHF.L.U64.HI R13, R66.reuse, 0x5, R67 ;  /* 0x00000005420d7819 */ /* 0x040fe20000010243 */
[----:B------:R-:W-:Y:S01]  /*24c0*/  BSSY B1, `(.L_x_39) ;  /* 0x0000010000017945 */ /* 0x000fe20003800000 */
[----:B------:R-:W-:Y:S02]  /*24d0*/  LEA R12, P3, R66, R10, 0x5 ;  /* 0x0000000a420c7211 */ /* 0x000fe400078628ff */
[----:B------:R-:W-:Y:S02]  /*24e0*/  IADD3 R20, P2, R8, R62, RZ ;  /* 0x0000003e08147210 */ /* 0x000fe40007f5e0ff */
[----:B------:R-:W-:Y:S01]  /*24f0*/  ISETP.GT.AND P1, PT, R3, 0x8, P1 ;  /* 0x000000080300780c */ /* 0x000fe20000f24270 */
[----:B------:R-:W-:-:S02]  /*2500*/  IMAD.X R13, R13, 0x1, R11, P3 ;  /* 0x000000010d0d7824 */ /* 0x000fc400018e060b */
[----:B------:R-:W-:Y:S01]  /*2510*/  IMAD.X R21, R9, 0x1, R65, P2 ;  /* 0x0000000109157824 */ /* 0x000fe200010e0641 */
[----:B------:R-:W-:Y:S01]  /*2520*/  ISETP.GT.AND P2, PT, R4, 0x8, PT ;  /* 0x000000080400780c */ /* 0x000fe20003f44270 */
[----:B------:R-:W-:-:S04]  /*2530*/  IMAD.WIDE.U32 R20, R59, R68, R20 ;  /* 0x000000443b147225 */ /* 0x000fc800078e0014 */
[----:B------:R-:W-:Y:S01]  /*2540*/  IMAD.IADD R9, R61, 0x1, R21 ;  /* 0x000000013d097824 */ /* 0x000fe200078e0215 */
[----:B------:R-:W-:-:S04]  /*2550*/  LEA R8, P4, R20, R70, 0x2 ;  /* 0x0000004614087211 */ /* 0x000fc800078810ff */
[----:B------:R-:W-:Y:S01]  /*2560*/  LEA.HI.X R9, R20, R71, R9, 0x2, P4 ;  /* 0x0000004714097211 */ /* 0x000fe200020f1409 */
[----:B--2---:R-:W-:-:S04]  /*2570*/  FMUL R5, R64, R57 ;  /* 0x0000003940057220 */ /* 0x004fc80000400000 */
[----:B------:R-:W-:-:S05]  /*2580*/  FFMA R5, R26, R56, R5 ;  /* 0x000000381a057223 */ /* 0x000fca0000000005 */
[----:B------:R1:W-:Y:S01]  /*2590*/  @P0 STG.E desc[UR36][R12.64], R5 ;  /* 0x000000050c000986 */ /* 0x0003e2000c101924 */
[----:B------:R-:W-:Y:S05]  /*25a0*/  @!P1 BRA `(.L_x_40) ;  /* 0x0000000000049947 */ /* 0x000fea0003800000 */
[----:B------:R2:W5:Y:S02]  /*25b0*/  LDG.E.LTC128B R64, desc[UR36][R8.64+0x4] ;  /* 0x0000042408407981 */ /* 0x000564000c1e1920 */
.L_x_40:
[----:B------:R-:W-:Y:S05]  /*25c0*/  BSYNC B1 ;  /* 0x0000000000017941 */ /* 0x000fea0003800000 */
.L_x_39:
[----:B-----5:R-:W-:Y:S01]  /*25d0*/  FMUL R14, R64, R57 ;  /* 0x00000039400e7220 */ /* 0x020fe20000400000 */
[----:B------:R-:W-:Y:S01]  /*25e0*/  ISETP.GT.AND P3, PT, R3, RZ, P2 ;  /* 0x000000ff0300720c */ /* 0x000fe20001764270 */
[----:B------:R-:W-:Y:S01]  /*25f0*/  BSSY B1, `(.L_x_41) ;  /* 0x0000006000017945 */ /* 0x000fe20003800000 */
[----:B------:R-:W-:Y:S01]  /*2600*/  ISETP.GT.AND P0, PT, R4, 0x9, PT ;  /* 0x000000090400780c */ /* 0x000fe20003f04270 */
[----:B------:R-:W-:-:S05]  /*2610*/  FFMA R27, R27, R56, R14 ;  /* 0x000000381b1b7223 */ /* 0x000fca000000000e */
[----:B------:R3:W-:Y:S05]  /*2620*/  @P1 STG.E desc[UR36][R12.64+0x4], R27 ;  /* 0x0000041b0c001986 */ /* 0x0007ea000c101924 */
[----:B------:R-:W-:Y:S05]  /*2630*/  @!P3 BRA `(.L_x_42) ;  /* 0x000000000004b947 */ /* 0x000fea0003800000 */
[----:B------:R4:W5:Y:S02]  /*2640*/  LDG.E.LTC128B R64, desc[UR36][R6.64+0x20] ;  /* 0x0000202406407981 */ /* 0x000964000c1e1920 */
.L_x_42:
[----:B------:R-:W-:Y:S05]  /*2650*/  BSYNC B1 ;  /* 0x0000000000017941 */ /* 0x000fea0003800000 */
.L_x_41:
[----:B-1---5:R-:W-:Y:S01]  /*2660*/  FMUL R5, R64, R57 ;  /* 0x0000003940057220 */ /* 0x022fe20000400000 */
[----:B------:R-:W-:Y:S01]  /*2670*/  ISETP.GT.AND P1, PT, R3, RZ, P0 ;  /* 0x000000ff0300720c */ /* 0x000fe20000724270 */
[----:B------:R-:W-:Y:S02]  /*2680*/  BSSY B1, `(.L_x_43) ;  /* 0x0000005000017945 */ /* 0x000fe40003800000 */
[----:B------:R-:W-:-:S05]  /*2690*/  FFMA R5, R28, R56, R5 ;  /* 0x000000381c057223 */ /* 0x000fca0000000005 */
[----:B------:R1:W-:Y:S05]  /*26a0*/  @P3 STG.E desc[UR36][R10.64+0x20], R5 ;  /* 0x000020050a003986 */ /* 0x0003ea000c101924 */
[----:B------:R-:W-:Y:S05]  /*26b0*/  @!P1 BRA `(.L_x_44) ;  /* 0x0000000000049947 */ /* 0x000fea0003800000 */
[----:B------:R0:W5:Y:S02]  /*26c0*/  LDG.E.LTC128B R64, desc[UR36][R6.64+0x24] ;  /* 0x0000242406407981 */ /* 0x000164000c1e1920 */
.L_x_44:
[----:B------:R-:W-:Y:S05]  /*26d0*/  BSYNC B1 ;  /* 0x0000000000017941 */ /* 0x000fea0003800000 */
.L_x_43:
[----:B-----5:R-:W-:Y:S01]  /*26e0*/  FMUL R14, R64, R57 ;  /* 0x00000039400e7220 */ /* 0x020fe20000400000 */
[----:B------:R-:W-:Y:S01]  /*26f0*/  ISETP.GT.AND P2, PT, R3, 0x8, P2 ;  /* 0x000000080300780c */ /* 0x000fe20001744270 */
[----:B------:R-:W-:Y:S02]  /*2700*/  BSSY B1, `(.L_x_45) ;  /* 0x0000005000017945 */ /* 0x000fe40003800000 */
[----:B------:R-:W-:-:S05]  /*2710*/  FFMA R29, R29, R56, R14 ;  /* 0x000000381d1d7223 */ /* 0x000fca000000000e */
[----:B------:R0:W-:Y:S05]  /*2720*/  @P1 STG.E desc[UR36][R10.64+0x24], R29 ;  /* 0x0000241d0a001986 */ /* 0x0001ea000c101924 */
[----:B------:R-:W-:Y:S05]  /*2730*/  @!P2 BRA `(.L_x_46) ;  /* 0x000000000004a947 */ /* 0x000fea0003800000 */
[----:B------:R0:W5:Y:S02]  /*2740*/  LDG.E.LTC128B R64, desc[UR36][R8.64+0x20] ;  /* 0x0000202408407981 */ /* 0x000164000c1e1920 */
.L_x_46:
[----:B------:R-:W-:Y:S05]  /*2750*/  BSYNC B1 ;  /* 0x0000000000017941 */ /* 0x000fea0003800000 */
.L_x_45:
[----:B-1---5:R-:W-:Y:S01]  /*2760*/  FMUL R5, R64, R57 ;  /* 0x0000003940057220 */ /* 0x022fe20000400000 */
[----:B------:R-:W-:Y:S01]  /*2770*/  ISETP.GT.AND P0, PT, R3, 0x8, P0 ;  /* 0x000000080300780c */ /* 0x000fe20000704270 */
[----:B------:R-:W-:Y:S01]  /*2780*/  BSSY B1, `(.L_x_47) ;  /* 0x0000006000017945 */ /* 0x000fe20003800000 */
[----:B------:R-:W-:Y:S01]  /*2790*/  ISETP.GT.AND P1, PT, R4, 0x10, PT ;  /* 0x000000100400780c */ /* 0x000fe20003f24270 */
[----:B------:R-:W-:-:S05]  /*27a0*/  FFMA R5, R30, R56, R5 ;  /* 0x000000381e057223 */ /* 0x000fca0000000005 */
[----:B------:R1:W-:Y:S05]  /*27b0*/  @P2 STG.E desc[UR36][R12.64+0x20], R5 ;  /* 0x000020050c002986 */ /* 0x0003ea000c101924 */
[----:B------:R-:W-:Y:S05]  /*27c0*/  @!P0 BRA `(.L_x_48) ;  /* 0x0000000000048947 */ /* 0x000fea0003800000 */
[----:B------:R0:W5:Y:S02]  /*27d0*/  LDG.E.LTC128B R64, desc[UR36][R8.64+0x24] ;  /* 0x0000242408407981 */ /* 0x000164000c1e1920 */
.L_x_48:
[----:B------:R-:W-:Y:S05]  /*27e0*/  BSYNC B1 ;  /* 0x0000000000017941 */ /* 0x000fea0003800000 */
.L_x_47:
        /* <DEDUP_REMOVED lines=8> */
.L_x_50:
[----:B------:R-:W-:Y:S05]  /*2870*/  BSYNC B1 ;  /* 0x0000000000017941 */ /* 0x000fea0003800000 */
.L_x_49:
[----:B-1---5:R-:W-:Y:S01]  /*2880*/  FMUL R5, R64, R57 ;  /* 0x0000003940057220 */ /* 0x022fe20000400000 */
[----:B------:R-:W-:Y:S01]  /*2890*/  ISETP.GT.AND P0, PT, R3, RZ, P2 ;  /* 0x000000ff0300720c */ /* 0x000fe20001704270 */
[----:B------:R-:W-:Y:S02]  /*28a0*/  BSSY B1, `(.L_x_51) ;  /* 0x0000005000017945 */ /* 0x000fe40003800000 */
[----:B------:R-:W-:-:S05]  /*28b0*/  FFMA R5, R32, R56, R5 ;  /* 0x0000003820057223 */ /* 0x000fca0000000005 */
[----:B------:R1:W-:Y:S05]  /*28c0*/  @P3 STG.E desc[UR36][R10.64+0x40], R5 ;  /* 0x000040050a003986 */ /* 0x0003ea000c101924 */
[----:B------:R-:W-:Y:S05]  /*28d0*/  @!P0 BRA `(.L_x_52) ;  /* 0x0000000000048947 */ /* 0x000fea0003800000 */
[----:B------:R0:W5:Y:S02]  /*28e0*/  LDG.E.LTC128B R64, desc[UR36][R6.64+0x44] ;  /* 0x0000442406407981 */ /* 0x000164000c1e1920 */
.L_x_52:
[----:B------:R-:W-:Y:S05]  /*28f0*/  BSYNC B1 ;  /* 0x0000000000017941 */ /* 0x000fea0003800000 */
.L_x_51:
[----:B-----5:R-:W-:Y:S01]  /*2900*/  FMUL R14, R64, R57 ;  /* 0x00000039400e7220 */ /* 0x020fe20000400000 */
[----:B------:R-:W-:Y:S01]  /*2910*/  ISETP.GT.AND P1, PT, R3, 0x8, P1 ;  /* 0x000000080300780c */ /* 0x000fe20000f24270 */
[----:B------:R-:W-:Y:S02]  /*2920*/  BSSY B1, `(.L_x_53) ;  /* 0x0000005000017945 */ /* 0x000fe40003800000 */
[----:B------:R-:W-:-:S05]  /*2930*/  FFMA R33, R33, R56, R14 ;  /* 0x0000003821217223 */ /* 0x000fca000000000e */
[----:B------:R0:W-:Y:S05]  /*2940*/  @P0 STG.E desc[UR36][R10.64+0x44], R33 ;  /* 0x000044210a000986 */ /* 0x0001ea000c101924 */
[----:B------:R-:W-:Y:S05]  /*2950*/  @!P1 BRA `(.L_x_54) ;  /* 0x0000000000049947 */ /* 0x000fea0003800000 */
[----:B------:R0:W5:Y:S02]  /*2960*/  LDG.E.LTC128B R64, desc[UR36][R8.64+0x40] ;  /* 0x0000402408407981 */ /* 0x000164000c1e1920 */
.L_x_54:
[----:B------:R-:W-:Y:S05]  /*2970*/  BSYNC B1 ;  /* 0x0000000000017941 */ /* 0x000fea0003800000 */
.L_x_53:
        /* <DEDUP_REMOVED lines=8> */
.L_x_56:
[----:B------:R-:W-:Y:S05]  /*2a00*/  BSYNC B1 ;  /* 0x0000000000017941 */ /* 0x000fea0003800000 */
.L_x_55:
        /* <DEDUP_REMOVED lines=8> */
.L_x_58:
[----:B------:R-:W-:Y:S05]  /*2a90*/  BSYNC B1 ;  /* 0x0000000000017941 */ /* 0x000fea0003800000 */
.L_x_57:
[----:B-1---5:R-:W-:Y:S01]  /*2aa0*/  FMUL R5, R64, R57 ;  /* 0x0000003940057220 */ /* 0x022fe20000400000 */
[----:B------:R-:W-:Y:S01]  /*2ab0*/  ISETP.GT.AND P2, PT, R3, RZ, P1 ;  /* 0x000000ff0300720c */ /* 0x000fe20000f44270 */
[----:B------:R-:W-:Y:S02]  /*2ac0*/  BSSY B1, `(.L_x_59) ;  /* 0x0000005000017945 */ /* 0x000fe40003800000 */
[----:B------:R-:W-:-:S05]  /*2ad0*/  FFMA R5, R36, R56, R5 ;  /* 0x0000003824057223 */ /* 0x000fca0000000005 */
[----:B------:R1:W-:Y:S05]  /*2ae0*/  @P3 STG.E desc[UR36][R10.64+0x60], R5 ;  /* 0x000060050a003986 */ /* 0x0003ea000c101924 */
[----:B------:R-:W-:Y:S05]  /*2af0*/  @!P2 BRA `(.L_x_60) ;  /* 0x000000000004a947 */ /* 0x000fea0003800000 */
[----:B------:R0:W5:Y:S02]  /*2b00*/  LDG.E.LTC128B R64, desc[UR36][R6.64+0x64] ;  /* 0x0000642406407981 */ /* 0x000164000c1e1920 */
.L_x_60:
[----:B------:R-:W-:Y:S05]  /*2b10*/  BSYNC B1 ;  /* 0x0000000000017941 */ /* 0x000fea0003800000 */
.L_x_59:
[----:B-----5:R-:W-:Y:S01]  /*2b20*/  FMUL R14, R64, R57 ;  /* 0x00000039400e7220 */ /* 0x020fe20000400000 */
[----:B------:R-:W-:Y:S01]  /*2b30*/  ISETP.GT.AND P0, PT, R3, 0x8, P0 ;  /* 0x000000080300780c */ /* 0x000fe20000704270 */
[----:B------:R-:W-:Y:S02]  /*2b40*/  BSSY B1, `(.L_x_61) ;  /* 0x0000005000017945 */ /* 0x000fe40003800000 */
[----:B------:R-:W-:-:S05]  /*2b50*/  FFMA R37, R37, R56, R14 ;  /* 0x0000003825257223 */ /* 0x000fca000000000e */
[----:B------:R0:W-:Y:S05]  /*2b60*/  @P2 STG.E desc[UR36][R10.64+0x64], R37 ;  /* 0x000064250a002986 */ /* 0x0001ea000c101924 */
[----:B------:R-:W-:Y:S05]  /*2b70*/  @!P0 BRA `(.L_x_62) ;  /* 0x0000000000048947 */ /* 0x000fea0003800000 */
[----:B------:R0:W5:Y:S02]  /*2b80*/  LDG.E.LTC128B R64, desc[UR36][R8.64+0x60] ;  /* 0x0000602408407981 */ /* 0x000164000c1e1920 */
.L_x_62:
[----:B------:R-:W-:Y:S05]  /*2b90*/  BSYNC B1 ;  /* 0x0000000000017941 */ /* 0x000fea0003800000 */
.L_x_61:
        /* <DEDUP_REMOVED lines=8> */
.L_x_64:
[----:B------:R-:W-:Y:S05]  /*2c20*/  BSYNC B1 ;  /* 0x0000000000017941 */ /* 0x000fea0003800000 */
.L_x_63:
        /* <DEDUP_REMOVED lines=8> */
.L_x_66:
[----:B------:R-:W-:Y:S05]  /*2cb0*/  BSYNC B1 ;  /* 0x0000000000017941 */ /* 0x000fea0003800000 */
.L_x_65:
[----:B-1---5:R-:W-:Y:S01]  /*2cc0*/  FMUL R5, R64, R57 ;  /* 0x0000003940057220 */ /* 0x022fe20000400000 */
[----:B------:R-:W-:Y:S01]  /*2cd0*/  ISETP.GT.AND P1, PT, R3, RZ, P0 ;  /* 0x000000ff0300720c */ /* 0x000fe20000724270 */
[----:B------:R-:W-:Y:S02]  /*2ce0*/  BSSY B1, `(.L_x_67) ;  /* 0x0000005000017945 */ /* 0x000fe40003800000 */
[----:B------:R-:W-:-:S05]  /*2cf0*/  FFMA R5, R40, R56, R5 ;  /* 0x0000003828057223 */ /* 0x000fca0000000005 */
[----:B------:R1:W-:Y:S05]  /*2d00*/  @P3 STG.E desc[UR36][R10.64+0x80], R5 ;  /* 0x000080050a003986 */ /* 0x0003ea000c101924 */
[----:B------:R-:W-:Y:S05]  /*2d10*/  @!P1 BRA `(.L_x_68) ;  /* 0x0000000000049947 */ /* 0x000fea0003800000 */
[----:B------:R0:W5:Y:S02]  /*2d20*/  LDG.E.LTC128B R64, desc[UR36][R6.64+0x84] ;  /* 0x0000842406407981 */ /* 0x000164000c1e1920 */
.L_x_68:
[----:B------:R-:W-:Y:S05]  /*2d30*/  BSYNC B1 ;  /* 0x0000000000017941 */ /* 0x000fea0003800000 */
.L_x_67:
[----:B-----5:R-:W-:Y:S01]  /*2d40*/  FMUL R14, R64, R57 ;  /* 0x00000039400e7220 */ /* 0x020fe20000400000 */
[----:B------:R-:W-:Y:S01]  /*2d50*/  ISETP.GT.AND P2, PT, R3, 0x8, P2 ;  /* 0x000000080300780c */ /* 0x000fe20001744270 */
[----:B------:R-:W-:Y:S02]  /*2d60*/  BSSY B1, `(.L_x_69) ;  /* 0x0000005000017945 */ /* 0x000fe40003800000 */
[----:B------:R-:W-:-:S05]  /*2d70*/  FFMA R41, R41, R56, R14 ;  /* 0x0000003829297223 */ /* 0x000fca000000000e */
[----:B------:R0:W-:Y:S05]  /*2d80*/  @P1 STG.E desc[UR36][R10.64+0x84], R41 ;  /* 0x000084290a001986 */ /* 0x0001ea000c101924 */
[----:B------:R-:W-:Y:S05]  /*2d90*/  @!P2 BRA `(.L_x_70) ;  /* 0x000000000004a947 */ /* 0x000fea0003800000 */
[----:B------:R0:W5:Y:S02]  /*2da0*/  LDG.E.LTC128B R64, desc[UR36][R8.64+0x80] ;  /* 0x0000802408407981 */ /* 0x000164000c1e1920 */
.L_x_70:
[----:B------:R-:W-:Y:S05]  /*2db0*/  BSYNC B1 ;  /* 0x0000000000017941 */ /* 0x000fea0003800000 */
.L_x_69:
        /* <DEDUP_REMOVED lines=8> */
.L_x_72:
[----:B------:R-:W-:Y:S05]  /*2e40*/  BSYNC B1 ;  /* 0x0000000000017941 */ /* 0x000fea0003800000 */
.L_x_71:
        /* <DEDUP_REMOVED lines=8> */
.L_x_74:
[----:B------:R-:W-:Y:S05]  /*2ed0*/  BSYNC B1 ;  /* 0x0000000000017941 */ /* 0x000fea0003800000 */
.L_x_73:
[----:B-1---5:R-:W-:Y:S01]  /*2ee0*/  FMUL R5, R64, R57 ;  /* 0x0000003940057220 */ /* 0x022fe20000400000 */
[----:B------:R-:W-:Y:S01]  /*2ef0*/  ISETP.GT.AND P0, PT, R3, RZ, P2 ;  /* 0x000000ff0300720c */ /* 0x000fe20001704270 */
[----:B------:R-:W-:Y:S02]  /*2f00*/  BSSY B1, `(.L_x_75) ;  /* 0x0000005000017945 */ /* 0x000fe40003800000 */
[----:B------:R-:W-:-:S05]  /*2f10*/  FFMA R5, R44, R56, R5 ;  /* 0x000000382c057223 */ /* 0x000fca0000000005 */
[----:B------:R1:W-:Y:S05]  /*2f20*/  @P3 STG.E desc[UR36][R10.64+0xa0], R5 ;  /* 0x0000a0050a003986 */ /* 0x0003ea000c101924 */
[----:B------:R-:W-:Y:S05]  /*2f30*/  @!P0 BRA `(.L_x_76) ;  /* 0x0000000000048947 */ /* 0x000fea0003800000 */
[----:B------:R0:W5:Y:S02]  /*2f40*/  LDG.E.LTC128B R64, desc[UR36][R6.64+0xa4] ;  /* 0x0000a42406407981 */ /* 0x000164000c1e1920 */
.L_x_76:
[----:B------:R-:W-:Y:S05]  /*2f50*/  BSYNC B1 ;  /* 0x0000000000017941 */ /* 0x000fea0003800000 */
.L_x_75:
[----:B-----5:R-:W-:Y:S01]  /*2f60*/  FMUL R14, R64, R57 ;  /* 0x00000039400e7220 */ /* 0x020fe20000400000 */
[----:B------:R-:W-:Y:S01]  /*2f70*/  ISETP.GT.AND P1, PT, R3, 0x8, P1 ;  /* 0x000000080300780c */ /* 0x000fe20000f24270 */
[----:B------:R-:W-:Y:S02]  /*2f80*/  BSSY B1, `(.L_x_77) ;  /* 0x0000005000017945 */ /* 0x000fe40003800000 */
[----:B------:R-:W-:-:S05]  /*2f90*/  FFMA R45, R45, R56, R14 ;  /* 0x000000382d2d7223 */ /* 0x000fca000000000e */
[----:B------:R0:W-:Y:S05]  /*2fa0*/  @P0 STG.E desc[UR36][R10.64+0xa4], R45 ;  /* 0x0000a42d0a000986 */ /* 0x0001ea000c101924 */
[----:B------:R-:W-:Y:S05]  /*2fb0*/  @!P1 BRA `(.L_x_78) ;  /* 0x0000000000049947 */ /* 0x000fea0003800000 */
[----:B------:R0:W5:Y:S02]  /*2fc0*/  LDG.E.LTC128B R64, desc[UR36][R8.64+0xa0] ;  /* 0x0000a02408407981 */ /* 0x000164000c1e1920 */
.L_x_78:
[----:B------:R-:W-:Y:S05]  /*2fd0*/  BSYNC B1 ;  /* 0x0000000000017941 */ /* 0x000fea0003800000 */
.L_x_77:
        /* <DEDUP_REMOVED lines=8> */
.L_x_80:
[----:B------:R-:W-:Y:S05]  /*3060*/  BSYNC B1 ;  /* 0x0000000000017941 */ /* 0x000fea0003800000 */
.L_x_79:
        /* <DEDUP_REMOVED lines=8> */
.L_x_82:
[----:B------:R-:W-:Y:S05]  /*30f0*/  BSYNC B1 ;  /* 0x0000000000017941 */ /* 0x000fea0003800000 */
.L_x_81:
[----:B-1---5:R-:W-:Y:S01]  /*3100*/  FMUL R5, R64, R57 ;  /* 0x0000003940057220 */ /* 0x022fe20000400000 */
[----:B------:R-:W-:Y:S01]  /*3110*/  ISETP.GT.AND P2, PT, R3, RZ, P1 ;  /* 0x000000ff0300720c */ /* 0x000fe20000f44270 */
[----:B------:R-:W-:Y:S02]  /*3120*/  BSSY B1, `(.L_x_83) ;  /* 0x0000005000017945 */ /* 0x000fe40003800000 */
[----:B------:R-:W-:-:S05]  /*3130*/  FFMA R5, R48, R56, R5 ;  /* 0x0000003830057223 */ /* 0x000fca0000000005 */
[----:B------:R1:W-:Y:S05]  /*3140*/  @P3 STG.E desc[UR36][R10.64+0xc0], R5 ;  /* 0x0000c0050a003986 */ /* 0x0003ea000c101924 */
[----:B------:R-:W-:Y:S05]  /*3150*/  @!P2 BRA `(.L_x_84) ;  /* 0x000000000004a947 */ /* 0x000fea0003800000 */
[----:B------:R0:W5:Y:S02]  /*3160*/  LDG.E.LTC128B R64, desc[UR36][R6.64+0xc4] ;  /* 0x0000c42406407981 */ /* 0x000164000c1e1920 */
.L_x_84:
[----:B------:R-:W-:Y:S05]  /*3170*/  BSYNC B1 ;  /* 0x0000000000017941 */ /* 0x000fea0003800000 */
.L_x_83:
[----:B-----5:R-:W-:Y:S01]  /*3180*/  FMUL R14, R64, R57 ;  /* 0x00000039400e7220 */ /* 0x020fe20000400000 */
[----:B------:R-:W-:Y:S01]  /*3190*/  ISETP.GT.AND P0, PT, R3, 0x8, P0 ;  /* 0x000000080300780c */ /* 0x000fe20000704270 */
[----:B------:R-:W-:Y:S02]  /*31a0*/  BSSY B1, `(.L_x_85) ;  /* 0x0000005000017945 */ /* 0x000fe40003800000 */
[----:B------:R-:W-:-:S05]  /*31b0*/  FFMA R49, R49, R56, R14 ;  /* 0x0000003831317223 */ /* 0x000fca000000000e */
[----:B------:R0:W-:Y:S05]  /*31c0*/  @P2 STG.E desc[UR36][R10.64+0xc4], R49 ;  /* 0x0000c4310a002986 */ /* 0x0001ea000c101924 */
[----:B------:R-:W-:Y:S05]  /*31d0*/  @!P0 BRA `(.L_x_86) ;  /* 0x0000000000048947 */ /* 0x000fea0003800000 */
[----:B------:R0:W5:Y:S02]  /*31e0*/  LDG.E.LTC128B R64, desc[UR36][R8.64+0xc0] ;  /* 0x0000c02408407981 */ /* 0x000164000c1e1920 */
.L_x_86:
[----:B------:R-:W-:Y:S05]  /*31f0*/  BSYNC B1 ;  /* 0x0000000000017941 */ /* 0x000fea0003800000 */
.L_x_85:
        /* <DEDUP_REMOVED lines=8> */
.L_x_88:
[----:B------:R-:W-:Y:S05]  /*3280*/  BSYNC B1 ;  /* 0x0000000000017941 */ /* 0x000fea0003800000 */
.L_x_87:
[----:B-----5:R-:W-:Y:S01]  /*3290*/  FMUL R14, R64, R57 ;  /* 0x00000039400e7220 */ /* 0x020fe20000400000 */
[----:B------:R-:W-:Y:S01]  /*32a0*/  ISETP.GT.AND P0, PT, R4, 0x39, PT ;  /* 0x000000390400780c */ /* 0x000fe20003f04270 */
[----:B------:R-:W-:Y:S01]  /*32b0*/  @P1 IMAD.MOV.U32 R4, RZ, RZ, R12 ;  /* 0x000000ffff041224 */ /* 0x000fe200078e000c */
[----:B------:R-:W-:Y:S01]  /*32c0*/  ISETP.GT.AND P3, PT, R3, RZ, P2 ;  /* 0x000000ff0300720c */ /* 0x000fe20001764270 */
[----:B------:R-:W-:Y:S01]  /*32d0*/  FFMA R51, R51, R56, R14 ;  /* 0x0000003833337223 */ /* 0x000fe2000000000e */
[----:B-1----:R-:W-:Y:S01]  /*32e0*/  @P1 IMAD.MOV.U32 R5, RZ, RZ, R13 ;  /* 0x000000ffff051224 */ /* 0x002fe200078e000d */
[----:B------:R-:W-:Y:S04]  /*32f0*/  BSSY B1, `(.L_x_89) ;  /* 0x0000004000017945 */ /* 0x000fe80003800000 */
[----:B------:R1:W-:Y:S06]  /*3300*/  @P1 STG.E desc[UR36][R4.64+0xc4], R51 ;  /* 0x0000c43304001986 */ /* 0x0003ec000c101924 */
[----:B------:R-:W-:Y:S05]  /*3310*/  @!P3 BRA `(.L_x_90) ;  /* 0x000000000004b947 */ /* 0x000fea0003800000 */
[----:B------:R0:W5:Y:S02]  /*3320*/  LDG.E.LTC128B R64, desc[UR36][R6.64+0xe0] ;  /* 0x0000e02406407981 */ /* 0x000164000c1e1920 */
.L_x_90:
[----:B------:R-:W-:Y:S05]  /*3330*/  BSYNC B1 ;  /* 0x0000000000017941 */ /* 0x000fea0003800000 */
.L_x_89:
[----:B-1---5:R-:W-:Y:S01]  /*3340*/  FMUL R5, R64, R57 ;  /* 0x0000003940057220 */ /* 0x022fe20000400000 */
[----:B------:R-:W-:Y:S01]  /*3350*/  @P3 IMAD.MOV.U32 R4, RZ, RZ, R10 ;  /* 0x000000ffff043224 */ /* 0x000fe200078e000a */
[----:B------:R-:W-:Y:S01]  /*3360*/  ISETP.GT.AND P1, PT, R3, RZ, P0 ;  /* 0x000000ff0300720c */ /* 0x000fe20000724270 */
[----:B------:R-:W-:Y:S01]  /*3370*/  BSSY B1, `(.L_x_91) ;  /* 0x0000006000017945 */ /* 0x000fe20003800000 */
[----:B------:R-:W-:Y:S01]  /*3380*/  FFMA R15, R52, R56, R5 ;  /* 0x00000038340f7223 */ /* 0x000fe20000000005 */
[----:B------:R-:W-:-:S05]  /*3390*/  @P3 IMAD.MOV.U32 R5, RZ, RZ, R11 ;  /* 0x000000ffff053224 */ /* 0x000fca00078e000b */
[----:B------:R1:W-:Y:S05]  /*33a0*/  @P3 STG.E desc[UR36][R4.64+0xe0], R15 ;  /* 0x0000e00f04003986 */ /* 0x0003ea000c101924 */
[----:B------:R-:W-:Y:S05]  /*33b0*/  @!P1 BRA `(.L_x_92) ;  /* 0x0000000000049947 */ /* 0x000fea0003800000 */
[----:B------:R0:W5:Y:S02]  /*33c0*/  LDG.E.LTC128B R64, desc[UR36][R6.64+0xe4] ;  /* 0x0000e42406407981 */ /* 0x000164000c1e1920 */
.L_x_92:
[----:B------:R-:W-:Y:S05]  /*33d0*/  BSYNC B1 ;  /* 0x0000000000017941 */ /* 0x000fea0003800000 */
.L_x_91:
[----:B-1---5:R-:W-:Y:S01]  /*33e0*/  FMUL R4, R64, R57 ;  /* 0x0000003940047220 */ /* 0x022fe20000400000 */
[----:B------:R-:W-:Y:S01]  /*33f0*/  ISETP.GT.AND P2, PT, R3, 0x8, P2 ;  /* 0x000000080300780c */ /* 0x000fe20001744270 */
[----:B------:R-:W-:Y:S02]  /*3400*/  BSSY B1, `(.L_x_93) ;  /* 0x0000005000017945 */ /* 0x000fe40003800000 */
[----:B------:R-:W-:-:S05]  /*3410*/  FFMA R53, R53, R56, R4 ;  /* 0x0000003835357223 */ /* 0x000fca0000000004 */
[----:B------:R1:W-:Y:S05]  /*3420*/  @P1 STG.E desc[UR36][R10.64+0xe4], R53 ;  /* 0x0000e4350a001986 */ /* 0x0003ea000c101924 */
[----:B------:R-:W-:Y:S05]  /*3430*/  @!P2 BRA `(.L_x_94) ;  /* 0x000000000004a947 */ /* 0x000fea0003800000 */
[----:B------:R0:W5:Y:S02]  /*3440*/  LDG.E.LTC128B R64, desc[UR36][R8.64+0xe0] ;  /* 0x0000e02408407981 */ /* 0x000164000c1e1920 */
.L_x_94:
[----:B------:R-:W-:Y:S05]  /*3450*/  BSYNC B1 ;  /* 0x0000000000017941 */ /* 0x000fea0003800000 */
.L_x_93:
[----:B-----5:R-:W-:Y:S01]  /*3460*/  FMUL R5, R64, R57 ;  /* 0x0000003940057220 */ /* 0x020fe20000400000 */
[----:B------:R-:W-:Y:S01]  /*3470*/  @P2 IMAD.MOV.U32 R4, RZ, RZ, R12 ;  /* 0x000000ffff042224 */ /* 0x000fe200078e000c */
[----:B------:R-:W-:Y:S01]  /*3480*/  ISETP.GT.AND P0, PT, R3, 0x8, P0 ;  /* 0x000000080300780c */ /* 0x000fe20000704270 */
[----:B------:R-:W-:Y:S01]  /*3490*/  BSSY B1, `(.L_x_95) ;  /* 0x0000006000017945 */ /* 0x000fe20003800000 */
[----:B0---4-:R-:W-:Y:S01]  /*34a0*/  FFMA R7, R54, R56, R5 ;  /* 0x0000003836077223 */ /* 0x011fe20000000005 */
[----:B------:R-:W-:-:S05]  /*34b0*/  @P2 IMAD.MOV.U32 R5, RZ, RZ, R13 ;  /* 0x000000ffff052224 */ /* 0x000fca00078e000d */
[----:B------:R0:W-:Y:S05]  /*34c0*/  @P2 STG.E desc[UR36][R4.64+0xe0], R7 ;  /* 0x0000e00704002986 */ /* 0x0001ea000c101924 */
[----:B------:R-:W-:Y:S05]  /*34d0*/  @!P0 BRA `(.L_x_96) ;  /* 0x0000000000048947 */ /* 0x000fea0003800000 */
[----:B------:R4:W5:Y:S02]  /*34e0*/  LDG.E.LTC128B R64, desc[UR36][R8.64+0xe4] ;  /* 0x0000e42408407981 */ /* 0x000964000c1e1920 */
.L_x_96:
[----:B------:R-:W-:Y:S05]  /*34f0*/  BSYNC B1 ;  /* 0x0000000000017941 */ /* 0x000fea0003800000 */
.L_x_95:
[----:B-----5:R-:W-:-:S04]  /*3500*/  FMUL R64, R64, R57 ;  /* 0x0000003940407220 */ /* 0x020fc80000400000 */
[----:B------:R-:W-:Y:S01]  /*3510*/  FFMA R55, R55, R56, R64 ;  /* 0x0000003837377223 */ /* 0x000fe20000000040 */
[----:B------:R-:W-:Y:S06]  /*3520*/  @!P0 BRA `(.L_x_97) ;  /* 0x0000000800088947 */ /* 0x000fec0003800000 */
[----:B------:R0:W-:Y:S01]  /*3530*/  STG.E desc[UR36][R12.64+0xe4], R55 ;  /* 0x0000e4370c007986 */ /* 0x0001e2000c101924 */
[----:B------:R-:W-:Y:S05]  /*3540*/  BRA `(.L_x_97) ;  /* 0x0000000800007947 */ /* 0x000fea0003800000 */
.L_x_36:
[----:B------:R-:W-:Y:S01]  /*3550*/  ISETP.GT.AND P3, PT, R4, 0x1, PT ;  /* 0x000000010400780c */ /* 0x000fe20003f64270 */
[----:B------:R-:W-:Y:S01]  /*3560*/  ULDC.64 UR4, c[0x0][0x5c0] ;  /* 0x0001700000047ab9 */ /* 0x000fe20000000a00 */
[-C--:B------:R-:W-:Y:S01]  /*3570*/  FMUL R5, R24, R56.reuse ;  /* 0x0000003818057220 */ /* 0x080fe20000400000 */
[C---:B------:R-:W-:Y:S01]  /*3580*/  LEA R6, P1, R60.reuse, UR4, 0x2 ;  /* 0x000000043c067c11 */ /* 0x040fe2000f8210ff */
[-C--:B------:R-:W-:Y:S01]  /*3590*/  FMUL R25, R25, R56.reuse ;  /* 0x0000003819197220 */ /* 0x080fe20000400000 */
[----:B------:R-:W-:Y:S01]  /*35a0*/  ISETP.GT.AND P2, PT, R3, RZ, P3 ;  /* 0x000000ff0300720c */ /* 0x000fe20001f44270 */
[-C--:B------:R-:W-:Y:S01]  /*35b0*/  FMUL R27, R27, R56.reuse ;  /* 0x000000381b1b7220 */ /* 0x080fe20000400000 */
[----:B------:R-:W-:Y:S01]  /*35c0*/  LEA.HI.X R7, R60, UR5, R75, 0x2, P1 ;  /* 0x000000053c077c11 */ /* 0x000fe200088f144b */
[-C--:B------:R-:W-:Y:S01]  /*35d0*/  FMUL R11, R28, R56.reuse ;  /* 0x000000381c0b7220 */ /* 0x080fe20000400000 */
[----:B------:R-:W-:Y:S01]  /*35e0*/  ISETP.GT.AND P0, PT, R3, 0x8, P0 ;  /* 0x000000080300780c */ /* 0x000fe20000704270 */
[----:B------:R-:W-:Y:S01]  /*35f0*/  FMUL R29, R29, R56 ;  /* 0x000000381d1d7220 */ /* 0x000fe20000400000 */
[C---:B------:R-:W-:Y:S01]  /*3600*/  SHF.L.U64.HI R67, R66.reuse, 0x5, R67 ;  /* 0x0000000542437819 */ /* 0x040fe20000010243 */
[----:B------:R0:W-:Y:S01]  /*3610*/  @P4 STG.E desc[UR36][R6.64], R5 ;  /* 0x0000000506004986 */ /* 0x0001e2000c101924 */
[----:B------:R-:W-:Y:S01]  /*3620*/  LEA R8, P1, R66, R6, 0x5 ;  /* 0x0000000642087211 */ /* 0x000fe200078228ff */
[-C--:B------:R-:W-:Y:S01]  /*3630*/  FMUL R31, R31, R56.reuse ;  /* 0x000000381f1f7220 */ /* 0x080fe20000400000 */
[C---:B------:R-:W-:Y:S01]  /*3640*/  ISETP.GT.AND P5, PT, R4.reuse, 0x8, PT ;  /* 0x000000080400780c */ /* 0x040fe20003fa4270 */
[-C--:B------:R-:W-:Y:S01]  /*3650*/  FMUL R33, R33, R56.reuse ;  /* 0x0000003821217220 */ /* 0x080fe20000400000 */
[----:B------:R-:W-:Y:S01]  /*3660*/  ISETP.GT.AND P3, PT, R3, 0x8, P3 ;  /* 0x000000080300780c */ /* 0x000fe20001f64270 */
[----:B------:R-:W-:Y:S01]  /*3670*/  @P2 STG.E desc[UR36][R6.64+0x4], R25 ;  /* 0x0000041906002986 */ /* 0x000fe2000c101924 */
[----:B------:R-:W-:Y:S01]  /*3680*/  ISETP.GT.AND P4, PT, R4, 0x9, PT ;  /* 0x000000090400780c */ /* 0x000fe20003f84270 */
[----:B------:R-:W-:Y:S01]  /*3690*/  IMAD.X R9, R67, 0x1, R7, P1 ;  /* 0x0000000143097824 */ /* 0x000fe200008e0607 */
[----:B------:R-:W-:Y:S01]  /*36a0*/  ISETP.GT.AND P2, PT, R3, RZ, P5 ;  /* 0x000000ff0300720c */ /* 0x000fe20002f44270 */
[-C--:B------:R-:W-:Y:S01]  /*36b0*/  FMUL R35, R35, R56.reuse ;  /* 0x0000003823237220 */ /* 0x080fe20000400000 */
[C---:B------:R-:W-:Y:S01]  /*36c0*/  ISETP.GT.AND P1, PT, R3.reuse, RZ, P4 ;  /* 0x000000ff0300720c */ /* 0x040fe20002724270 */
[-C--:B0-----:R-:W-:Y:S01]  /*36d0*/  FMUL R5, R26, R56.reuse ;  /* 0x000000381a057220 */ /* 0x081fe20000400000 */
[----:B------:R-:W-:Y:S01]  /*36e0*/  ISETP.GT.AND P4, PT, R3, 0x8, P4 ;  /* 0x000000080300780c */ /* 0x000fe20002784270 */
[-C--:B------:R-:W-:Y:S01]  /*36f0*/  FMUL R37, R37, R56.reuse ;  /* 0x0000003825257220 */ /* 0x080fe20000400000 */
[-C--:B------:R-:W-:Y:S01]  /*3700*/  FMUL R39, R39, R56.reuse ;  /* 0x0000003827277220 */ /* 0x080fe20000400000 */
[-C--:B------:R-:W-:Y:S01]  /*3710*/  FMUL R41, R41, R56.reuse ;  /* 0x0000003829297220 */ /* 0x080fe20000400000 */
[----:B------:R0:W-:Y:S01]  /*3720*/  @P0 STG.E desc[UR36][R8.64], R5 ;  /* 0x0000000508000986 */ /* 0x0001e2000c101924 */
[----:B------:R-:W-:Y:S01]  /*3730*/  ISETP.GT.AND P0, PT, R3, 0x8, P5 ;  /* 0x000000080300780c */ /* 0x000fe20002f04270 */
[-C--:B------:R-:W-:Y:S01]  /*3740*/  FMUL R43, R43, R56.reuse ;  /* 0x000000382b2b7220 */ /* 0x080fe20000400000 */
[C---:B------:R-:W-:Y:S01]  /*3750*/  ISETP.GT.AND P5, PT, R4.reuse, 0x10, PT ;  /* 0x000000100400780c */ /* 0x040fe20003fa4270 */
[----:B------:R-:W-:Y:S01]  /*3760*/  @P3 STG.E desc[UR36][R8.64+0x4], R27 ;  /* 0x0000041b08003986 */ /* 0x000fe2000c101924 */
[----:B------:R-:W-:Y:S01]  /*3770*/  ISETP.GT.AND P3, PT, R4, 0x11, PT ;  /* 0x000000110400780c */ /* 0x000fe20003f64270 */
[-C--:B------:R-:W-:Y:S01]  /*3780*/  FMUL R45, R45, R56.reuse ;  /* 0x000000382d2d7220 */ /* 0x080fe20000400000 */
[-C--:B------:R-:W-:Y:S01]  /*3790*/  FMUL R47, R47, R56.reuse ;  /* 0x000000382f2f7220 */ /* 0x080fe20000400000 */
[----:B------:R1:W-:Y:S01]  /*37a0*/  @P2 STG.E desc[UR36][R6.64+0x20], R11 ;  /* 0x0000200b06002986 */ /* 0x0003e2000c101924 */
[----:B------:R-:W-:Y:S01]  /*37b0*/  ISETP.GT.AND P2, PT, R3, RZ, P5 ;  /* 0x000000ff0300720c */ /* 0x000fe20002f44270 */
[-C--:B------:R-:W-:Y:S01]  /*37c0*/  FMUL R49, R49, R56.reuse ;  /* 0x0000003831317220 */ /* 0x080fe20000400000 */
[-C--:B------:R-:W-:Y:S01]  /*37d0*/  FMUL R51, R51, R56.reuse ;  /* 0x0000003833337220 */ /* 0x080fe20000400000 */
[-C--:B0-----:R-:W-:Y:S01]  /*37e0*/  FMUL R5, R30, R56.reuse ;  /* 0x000000381e057220 */ /* 0x081fe20000400000 */
[----:B------:R-:W-:Y:S01]  /*37f0*/  @P1 STG.E desc[UR36][R6.64+0x24], R29 ;  /* 0x0000241d06001986 */ /* 0x000fe2000c101924 */
[----:B------:R-:W-:Y:S01]  /*3800*/  ISETP.GT.AND P1, PT, R3, RZ, P3 ;  /* 0x000000ff0300720c */ /* 0x000fe20001f24270 */
[-C--:B------:R-:W-:Y:S01]  /*3810*/  FMUL R53, R53, R56.reuse ;  /* 0x0000003835357220 */ /* 0x080fe20000400000 */
[C---:B------:R-:W-:Y:S01]  /*3820*/  ISETP.GT.AND P3, PT, R3.reuse, 0x8, P3 ;  /* 0x000000080300780c */ /* 0x040fe20001f64270 */
[----:B------:R0:W-:Y:S01]  /*3830*/  @P0 STG.E desc[UR36][R8.64+0x20], R5 ;  /* 0x0000200508000986 */ /* 0x0001e2000c101924 */
[----:B------:R-:W-:Y:S01]  /*3840*/  ISETP.GT.AND P0, PT, R3, 0x8, P5 ;  /* 0x000000080300780c */ /* 0x000fe20002f04270 */
[-C--:B------:R-:W-:Y:S01]  /*3850*/  FMUL R13, R54, R56.reuse ;  /* 0x00000038360d7220 */ /* 0x080fe20000400000 */
[-C--:B-1----:R-:W-:Y:S01]  /*3860*/  FMUL R11, R32, R56.reuse ;  /* 0x00000038200b7220 */ /* 0x082fe20000400000 */
[C---:B------:R-:W-:Y:S01]  /*3870*/  ISETP.GT.AND P5, PT, R4.reuse, 0x18, PT ;  /* 0x000000180400780c */ /* 0x040fe20003fa4270 */
[----:B------:R-:W-:Y:S01]  /*3880*/  @P4 STG.E desc[UR36][R8.64+0x24], R31 ;  /* 0x0000241f08004986 */ /* 0x000fe2000c101924 */
[----:B------:R-:W-:Y:S01]  /*3890*/  ISETP.GT.AND P4, PT, R4, 0x19, PT ;  /* 0x000000190400780c */ /* 0x000fe20003f84270 */
[----:B------:R-:W-:-:S02]  /*38a0*/  FMUL R55, R55, R56 ;  /* 0x0000003837377220 */ /* 0x000fc40000400000 */
[----:B------:R1:W-:Y:S01]  /*38b0*/  @P2 STG.E desc[UR36][R6.64+0x40], R11 ;  /* 0x0000400b06002986 */ /* 0x0003e2000c101924 */
[C---:B------:R-:W-:Y:S01]  /*38c0*/  ISETP.GT.AND P2, PT, R3.reuse, RZ, P5 ;  /* 0x000000ff0300720c */ /* 0x040fe20002f44270 */
[-C--:B0-----:R-:W-:Y:S02]  /*38d0*/  FMUL R5, R34, R56.reuse ;  /* 0x0000003822057220 */ /* 0x081fe40000400000 */
[----:B------:R-:W-:Y:S01]  /*38e0*/  @P1 STG.E desc[UR36][R6.64+0x44], R33 ;  /* 0x0000442106001986 */ /* 0x000fe2000c101924 */
[C---:B------:R-:W-:Y:S02]  /*38f0*/  ISETP.GT.AND P1, PT, R3.reuse, RZ, P4 ;  /* 0x000000ff0300720c */ /* 0x040fe40002724270 */
[C---:B------:R-:W-:Y:S01]  /*3900*/  ISETP.GT.AND P4, PT, R3.reuse, 0x8, P4 ;  /* 0x000000080300780c */ /* 0x040fe20002784270 */
[----:B------:R0:W-:Y:S01]  /*3910*/  @P0 STG.E desc[UR36][R8.64+0x40], R5 ;  /* 0x0000400508000986 */ /* 0x0001e2000c101924 */
[C---:B------:R-:W-:Y:S02]  /*3920*/  ISETP.GT.AND P0, PT, R3.reuse, 0x8, P5 ;  /* 0x000000080300780c */ /* 0x040fe40002f04270 */
[----:B------:R-:W-:Y:S01]  /*3930*/  ISETP.GT.AND P5, PT, R4, 0x20, PT ;  /* 0x000000200400780c */ /* 0x000fe20003fa4270 */
[----:B-1----:R-:W-:Y:S01]  /*3940*/  FMUL R11, R36, R56 ;  /* 0x00000038240b7220 */ /* 0x002fe20000400000 */
[----:B------:R-:W-:Y:S02]  /*3950*/  @P3 STG.E desc[UR36][R8.64+0x44], R35 ;  /* 0x0000442308003986 */ /* 0x000fe4000c101924 */
[----:B------:R-:W-:-:S02]  /*3960*/  ISETP.GT.AND P3, PT, R3, RZ, P5 ;  /* 0x000000ff0300720c */ /* 0x000fc40002f64270 */
[----:B------:R1:W-:Y:S01]  /*3970*/  @P2 STG.E desc[UR36][R6.64+0x60], R11 ;  /* 0x0000600b06002986 */ /* 0x0003e2000c101924 */
[----:B------:R-:W-:Y:S01]  /*3980*/  ISETP.GT.AND P2, PT, R4, 0x21, PT ;  /* 0x000000210400780c */ /* 0x000fe20003f44270 */
[-C--:B0-----:R-:W-:Y:S02]  /*3990*/  FMUL R5, R38, R56.reuse ;  /* 0x0000003826057220 */ /* 0x081fe40000400000 */
[----:B------:R-:W-:Y:S01]  /*39a0*/  @P1 STG.E desc[UR36][R6.64+0x64], R37 ;  /* 0x0000642506001986 */ /* 0x000fe2000c101924 */
[C---:B------:R-:W-:Y:S02]  /*39b0*/  ISETP.GT.AND P1, PT, R3.reuse, RZ, P2 ;  /* 0x000000ff0300720c */ /* 0x040fe40001724270 */
[C---:B------:R-:W-:Y:S01]  /*39c0*/  ISETP.GT.AND P2, PT, R3.reuse, 0x8, P2 ;  /* 0x000000080300780c */ /* 0x040fe20001744270 */
[----:B------:R0:W-:Y:S01]  /*39d0*/  @P0 STG.E desc[UR36][R8.64+0x60], R5 ;  /* 0x0000600508000986 */ /* 0x0001e2000c101924 */
[----:B------:R-:W-:Y:S01]  /*39e0*/  ISETP.GT.AND P0, PT, R3, 0x8, P5 ;  /* 0x000000080300780c */ /* 0x000fe20002f04270 */
[----:B-1----:R-:W-:-:S02]  /*39f0*/  FMUL R11, R40, R56 ;  /* 0x00000038280b7220 */ /* 0x002fc40000400000 */
[----:B------:R-:W-:Y:S04]  /*3a00*/  @P4 STG.E desc[UR36][R8.64+0x64], R39 ;  /* 0x0000642708004986 */ /* 0x000fe8000c101924 */
[----:B------:R1:W-:Y:S01]  /*3a10*/  @P3 STG.E desc[UR36][R6.64+0x80], R11 ;  /* 0x0000800b06003986 */ /* 0x0003e2000c101924 */
[----:B------:R-:W-:Y:S01]  /*3a20*/  ISETP.GT.AND P3, PT, R4, 0x28, PT ;  /* 0x000000280400780c */ /* 0x000fe20003f64270 */
[----:B0-----:R-:W-:Y:S02]  /*3a30*/  FMUL R5, R42, R56 ;  /* 0x000000382a057220 */ /* 0x001fe40000400000 */
[----:B------:R-:W-:Y:S01]  /*3a40*/  @P1 STG.E desc[UR36][R6.64+0x84], R41 ;  /* 0x0000842906001986 */ /* 0x000fe2000c101924 */
[----:B------:R-:W-:Y:S02]  /*3a50*/  ISETP.GT.AND P5, PT, R3, RZ, P3 ;  /* 0x000000ff0300720c */ /* 0x000fe40001fa4270 */
[C---:B------:R-:W-:Y:S01]  /*3a60*/  ISETP.GT.AND P1, PT, R4.reuse, 0x29, PT ;  /* 0x000000290400780c */ /* 0x040fe20003f24270 */
[----:B------:R0:W-:Y:S01]  /*3a70*/  @P0 STG.E desc[UR36][R8.64+0x80], R5 ;  /* 0x0000800508000986 */ /* 0x0001e2000c101924 */
[----:B------:R-:W-:-:S02]  /*3a80*/  ISETP.GT.AND P0, PT, R4, 0x30, PT ;  /* 0x000000300400780c */ /* 0x000fc40003f04270 */
[C---:B------:R-:W-:Y:S01]  /*3a90*/  ISETP.GT.AND P4, PT, R3.reuse, RZ, P1 ;  /* 0x000000ff0300720c */ /* 0x040fe20000f84270 */
[-C--:B-1----:R-:W-:Y:S01]  /*3aa0*/  FMUL R11, R44, R56.reuse ;  /* 0x000000382c0b7220 */ /* 0x082fe20000400000 */
[C---:B------:R-:W-:Y:S01]  /*3ab0*/  ISETP.GT.AND P3, PT, R3.reuse, 0x8, P3 ;  /* 0x000000080300780c */ /* 0x040fe20001f64270 */
[----:B------:R-:W-:Y:S01]  /*3ac0*/  @P2 STG.E desc[UR36][R8.64+0x84], R43 ;  /* 0x0000842b08002986 */ /* 0x000fe2000c101924 */
[C---:B------:R-:W-:Y:S02]  /*3ad0*/  ISETP.GT.AND P1, PT, R3.reuse, 0x8, P1 ;  /* 0x000000080300780c */ /* 0x040fe40000f24270 */
[----:B------:R-:W-:Y:S01]  /*3ae0*/  ISETP.GT.AND P2, PT, R4, 0x31, PT ;  /* 0x000000310400780c */ /* 0x000fe20003f44270 */
[----:B------:R1:W-:Y:S01]  /*3af0*/  @P5 STG.E desc[UR36][R6.64+0xa0], R11 ;  /* 0x0000a00b06005986 */ /* 0x0003e2000c101924 */
[C---:B------:R-:W-:Y:S01]  /*3b00*/  ISETP.GT.AND P5, PT, R3.reuse, RZ, P0 ;  /* 0x000000ff0300720c */ /* 0x040fe200007a4270 */
[----:B0-----:R-:W-:Y:S01]  /*3b10*/  FMUL R5, R46, R56 ;  /* 0x000000382e057220 */ /* 0x001fe20000400000 */
[----:B------:R-:W-:-:S03]  /*3b20*/  ISETP.GT.AND P0, PT, R3, 0x8, P0 ;  /* 0x000000080300780c */ /* 0x000fc60000704270 */
[----:B------:R-:W-:Y:S01]  /*3b30*/  @P4 STG.E desc[UR36][R6.64+0xa4], R45 ;  /* 0x0000a42d06004986 */ /* 0x000fe2000c101924 */
[C---:B------:R-:W-:Y:S02]  /*3b40*/  ISETP.GT.AND P4, PT, R3.reuse, RZ, P2 ;  /* 0x000000ff0300720c */ /* 0x040fe40001784270 */
[----:B------:R-:W-:Y:S01]  /*3b50*/  ISETP.GT.AND P2, PT, R3, 0x8, P2 ;  /* 0x000000080300780c */ /* 0x000fe20001744270 */
[----:B------:R0:W-:Y:S01]  /*3b60*/  @P3 STG.E desc[UR36][R8.64+0xa0], R5 ;  /* 0x0000a00508003986 */ /* 0x0001e2000c101924 */
[----:B------:R-:W-:Y:S01]  /*3b70*/  ISETP.GT.AND P3, PT, R4, 0x39, PT ;  /* 0x000000390400780c */ /* 0x000fe20003f64270 */
[----:B-1----:R-:W-:Y:S02]  /*3b80*/  FMUL R11, R48, R56 ;  /* 0x00000038300b7220 */ /* 0x002fe40000400000 */
[----:B------:R-:W-:Y:S01]  /*3b90*/  @P1 STG.E desc[UR36][R8.64+0xa4], R47 ;  /* 0x0000a42f08001986 */ /* 0x000fe2000c101924 */
[----:B------:R-:W-:Y:S01]  /*3ba0*/  ISETP.GT.AND P1, PT, R4, 0x38, PT ;  /* 0x000000380400780c */ /* 0x000fe20003f24270 */
[----:B------:R-:W-:-:S02]  /*3bb0*/  @P5 IMAD.MOV.U32 R4, RZ, RZ, R6 ;  /* 0x000000ffff045224 */ /* 0x000fc400078e0006 */
[----:B0-----:R-:W-:-:S05]  /*3bc0*/  @P5 IMAD.MOV.U32 R5, RZ, RZ, R7 ;  /* 0x000000ffff055224 */ /* 0x001fca00078e0007 */
[----:B------:R0:W-:Y:S01]  /*3bd0*/  @P5 STG.E desc[UR36][R4.64+0xc0], R11 ;  /* 0x0000c00b04005986 */ /* 0x0001e2000c101924 */
[C---:B------:R-:W-:Y:S02]  /*3be0*/  ISETP.GT.AND P5, PT, R3.reuse, RZ, P3 ;  /* 0x000000ff0300720c */ /* 0x040fe40001fa4270 */
[----:B------:R-:W-:Y:S01]  /*3bf0*/  ISETP.GT.AND P3, PT, R3, 0x8, P3 ;  /* 0x000000080300780c */ /* 0x000fe20001f64270 */
[----:B0-----:R-:W-:Y:S02]  /*3c00*/  @P4 IMAD.MOV.U32 R4, RZ, RZ, R6 ;  /* 0x000000ffff044224 */ /* 0x001fe400078e0006 */
[----:B------:R-:W-:Y:S01]  /*3c10*/  FMUL R11, R52, R56 ;  /* 0x00000038340b7220 */ /* 0x000fe20000400000 */
[----:B------:R-:W-:-:S05]  /*3c20*/  @P4 IMAD.MOV.U32 R5, RZ, RZ, R7 ;  /* 0x000000ffff054224 */ /* 0x000fca00078e0007 */
[----:B------:R0:W-:Y:S01]  /*3c30*/  @P4 STG.E desc[UR36][R4.64+0xc4], R49 ;  /* 0x0000c43104004986 */ /* 0x0001e2000c101924 */
[C---:B------:R-:W-:Y:S02]  /*3c40*/  ISETP.GT.AND P4, PT, R3.reuse, RZ, P1 ;  /* 0x000000ff0300720c */ /* 0x040fe40000f84270 */
[----:B------:R-:W-:Y:S01]  /*3c50*/  ISETP.GT.AND P1, PT, R3, 0x8, P1 ;  /* 0x000000080300780c */ /* 0x000fe20000f24270 */
[----:B------:R-:W-:Y:S01]  /*3c60*/  FMUL R3, R50, R56 ;  /* 0x0000003832037220 */ /* 0x000fe20000400000 */
[----:B0-----:R-:W-:Y:S02]  /*3c70*/  @P0 IMAD.MOV.U32 R4, RZ, RZ, R8 ;  /* 0x000000ffff040224 */ /* 0x001fe400078e0008 */
[----:B------:R-:W-:-:S05]  /*3c80*/  @P0 IMAD.MOV.U32 R5, RZ, RZ, R9 ;  /* 0x000000ffff050224 */ /* 0x000fca00078e0009 */
[----:B------:R0:W-:Y:S02]  /*3c90*/  @P0 STG.E desc[UR36][R4.64+0xc0], R3 ;  /* 0x0000c00304000986 */ /* 0x0001e4000c101924 */
[----:B0-----:R-:W-:Y:S02]  /*3ca0*/  @P2 IMAD.MOV.U32 R4, RZ, RZ, R8 ;  /* 0x000000ffff042224 */ /* 0x001fe400078e0008 */
[----:B------:R-:W-:-:S05]  /*3cb0*/  @P2 IMAD.MOV.U32 R5, RZ, RZ, R9 ;  /* 0x000000ffff052224 */ /* 0x000fca00078e0009 */
[----:B------:R0:W-:Y:S02]  /*3cc0*/  @P2 STG.E desc[UR36][R4.64+0xc4], R51 ;  /* 0x0000c43304002986 */ /* 0x0001e4000c101924 */
[----:B0-----:R-:W-:Y:S02]  /*3cd0*/  @P4 IMAD.MOV.U32 R4, RZ, RZ, R6 ;  /* 0x000000ffff044224 */ /* 0x001fe400078e0006 */
[----:B------:R-:W-:-:S05]  /*3ce0*/  @P4 IMAD.MOV.U32 R5, RZ, RZ, R7 ;  /* 0x000000ffff054224 */ /* 0x000fca00078e0007 */
[----:B------:R0:W-:Y:S04]  /*3cf0*/  @P4 STG.E desc[UR36][R4.64+0xe0], R11 ;  /* 0x0000e00b04004986 */ /* 0x0001e8000c101924 */
[----:B------:R1:W-:Y:S01]  /*3d00*/  @P5 STG.E desc[UR36][R6.64+0xe4], R53 ;  /* 0x0000e43506005986 */ /* 0x0003e2000c101924 */
[----:B0-----:R-:W-:Y:S02]  /*3d10*/  @P1 IMAD.MOV.U32 R4, RZ, RZ, R8 ;  /* 0x000000ffff041224 */ /* 0x001fe400078e0008 */
[----:B------:R-:W-:-:S05]  /*3d20*/  @P1 IMAD.MOV.U32 R5, RZ, RZ, R9 ;  /* 0x000000ffff051224 */ /* 0x000fca00078e0009 */
[----:B------:R1:W-:Y:S04]  /*3d30*/  @P1 STG.E desc[UR36][R4.64+0xe0], R13 ;  /* 0x0000e00d04001986 */ /* 0x0003e8000c101924 */
[----:B------:R1:W-:Y:S02]  /*3d40*/  @P3 STG.E desc[UR36][R8.64+0xe4], R55 ;  /* 0x0000e43708003986 */ /* 0x0003e4000c101924 */
.L_x_97:
[----:B------:R-:W-:Y:S05]  /*3d50*/  BSYNC B0 ;  /* 0x0000000000007941 */ /* 0x000fea0003800000 */
.L_x_35:
[----:B------:R-:W-:Y:S01]  /*3d60*/  ULDC UR4, c[0x0][0xc] ;  /* 0x0000030000047ab9 */ /* 0x000fe20000000800 */
[----:B------:R-:W-:Y:S01]  /*3d70*/  ULDC UR5, c[0x0][0x10] ;  /* 0x0000040000057ab9 */ /* 0x000fe20000000800 */
[----:B------:R-:W2:Y:S01]  /*3d80*/  LDC R3, c[0x0][0x14] ;  /* 0x00000500ff037b82 */ /* 0x000ea20000000800 */
[----:B------:R-:W-:Y:S01]  /*3d90*/  UIMAD.WIDE.U32 UR4, UR4, UR5, URZ ;  /* 0x00000005040472a5 */ /* 0x000fe2000f8e003f */
[----:B------:R-:W-:Y:S02]  /*3da0*/  IMAD.MOV.U32 R61, RZ, RZ, -0x1 ;  /* 0xffffffffff3d7424 */ /* 0x000fe400078e00ff */
[----:B------:R-:W-:-:S03]  /*3db0*/  IMAD.MOV.U32 R59, RZ, RZ, -0x1 ;  /* 0xffffffffff3b7424 */ /* 0x000fc600078e00ff */
[----:B--2---:R-:W-:-:S04]  /*3dc0*/  IMAD.WIDE.U32 R16, R3, UR4, R16 ;  /* 0x0000000403107c25 */ /* 0x004fc8000f8e0010 */
[----:B------:R-:W-:Y:S01]  /*3dd0*/  IMAD R3, R3, UR5, RZ ;  /* 0x0000000503037c24 */ /* 0x000fe2000f8e02ff */
[----:B------:R-:W-:Y:S02]  /*3de0*/  ULDC.64 UR4, c[0x0][0x650] ;  /* 0x0001940000047ab9 */ /* 0x000fe40000000a00 */
[----:B------:R-:W-:Y:S01]  /*3df0*/  ISETP.GE.U32.AND P0, PT, R16, UR4, PT ;  /* 0x0000000410007c0c */ /* 0x000fe2000bf06070 */
[--C-:B------:R-:W-:Y:S01]  /*3e00*/  IMAD.IADD R17, R17, 0x1, R3.reuse ;  /* 0x0000000111117824 */ /* 0x100fe200078e0203 */
[----:B------:R-:W-:-:S04]  /*3e10*/  PRMT R3, RZ, 0x7610, R3 ;  /* 0x00007610ff037816 */ /* 0x000fc80000000003 */
[----:B------:R-:W-:-:S13]  /*3e20*/  ISETP.GE.U32.AND.EX P0, PT, R17, UR5, PT, P0 ;  /* 0x0000000511007c0c */ /* 0x000fda000bf06100 */
[----:B------:R-:W-:Y:S05]  /*3e30*/  @P0 BRA `(.L_x_98) ;  /* 0x0000000400640947 */ /* 0x000fea0003800000 */
[----:B0--3--:R-:W0:Y:S01]  /*3e40*/  S2R R12, SR_CTAID.X ;  /* 0x00000000000c7919 */ /* 0x009e220000002500 */
[----:B-1----:R-:W1:Y:S01]  /*3e50*/  LDC.64 R10, c[0x0][0x628] ;  /* 0x00018a00ff0a7b82 */ /* 0x002e620000000a00 */
[----:B------:R-:W-:Y:S01]  /*3e60*/  ULDC UR4, c[0x0][0x150] ;  /* 0x0000540000047ab9 */ /* 0x000fe20000000800 */
[----:B----4-:R-:W-:Y:S01]  /*3e70*/  IMAD.MOV.U32 R8, RZ, RZ, R16 ;  /* 0x000000ffff087224 */ /* 0x010fe200078e0010 */
[----:B------:R-:W2:Y:S01]  /*3e80*/  S2R R24, SR_CTAID.Y ;  /* 0x0000000000187919 */ /* 0x000ea20000002600 */
[----:B------:R-:W-:-:S04]  /*3e90*/  IMAD.MOV.U32 R9, RZ, RZ, R17 ;  /* 0x000000ffff097224 */ /* 0x000fc800078e0011 */
[----:B------:R-:W3:Y:S08]  /*3ea0*/  LDC R21, c[0x0][0x144] ;  /* 0x00005100ff157b82 */ /* 0x000ef00000000800 */
[----:B------:R-:W4:Y:S08]  /*3eb0*/  LDC R0, c[0x0][0x630] ;  /* 0x00018c00ff007b82 */ /* 0x000f300000000800 */
[----:B------:R-:W2:Y:S01]  /*3ec0*/  LDC.64 R14, c[0x0][0x620] ;  /* 0x00018800ff0e7b82 */ /* 0x000ea20000000a00 */
[----:B-1----:R-:W-:-:S04]  /*3ed0*/  ISETP.NE.U32.AND P0, PT, R10, RZ, PT ;  /* 0x000000ff0a00720c */ /* 0x002fc80003f05070 */
[----:B------:R-:W-:Y:S02]  /*3ee0*/  ISETP.NE.AND.EX P0, PT, R11, RZ, PT, P0 ;  /* 0x000000ff0b00720c */ /* 0x000fe40003f05300 */
[----:B0-----:R-:W-:-:S05]  /*3ef0*/  I2FP.F32.U32 R3, R12 ;  /* 0x0000000c00037245 */ /* 0x001fca0000201000 */
[----:B------:R-:W-:-:S04]  /*3f00*/  FMUL R3, R3, UR4 ;  /* 0x0000000403037c20 */ /* 0x000fc80008400000 */
[----:B------:R0:W1:Y:S02]  /*3f10*/  F2I.U32.TRUNC.NTZ R20, R3 ;  /* 0x0000000300147305 */ /* 0x000064000020f000 */
[----:B---34-:R-:W-:Y:S05]  /*3f20*/  @!P0 BRA `(.L_x_99) ;  /* 0x0000000000288947 */ /* 0x018fea0003800000 */
[----:B0-----:R-:W0:Y:S02]  /*3f30*/  LDC R3, c[0x0][0x634] ;  /* 0x00018d00ff037b82 */ /* 0x001e240000000800 */
        /* <DEDUP_REMOVED lines=9> */
.L_x_99:
[----:B------:R-:W3:Y:S01]  /*3fd0*/  LDC.64 R28, c[0x0][0x640] ;  /* 0x00019000ff1c7b82 */ /* 0x000ee20000000a00 */
[-CC-:B------:R-:W-:Y:S01]  /*3fe0*/  SHF.R.U64 R59, R8, R0.reuse, R9.reuse ;  /* 0x00000000083b7219 */ /* 0x180fe20000001209 */
[----:B-1----:R-:W-:Y:S01]  /*3ff0*/  IMAD.MOV R20, RZ, RZ, -R20 ;  /* 0x000000ffff147224 */ /* 0x002fe200078e0a14 */
[----:B------:R-:W-:Y:S01]  /*4000*/  SHF.R.U32.HI R0, RZ, R0, R9 ;  /* 0x00000000ff007219 */ /* 0x000fe20000011609 */
[----:B------:R-:W-:Y:S01]  /*4010*/  ULDC UR4, c[0x0][0x154] ;  /* 0x0000550000047ab9 */ /* 0x000fe20000000800 */
[----:B0-----:R-:W-:Y:S01]  /*4020*/  IADD3 R3, P0, RZ, -R59, RZ ;  /* 0x8000003bff037210 */ /* 0x001fe20007f1e0ff */
[----:B------:R-:W-:Y:S02]  /*4030*/  IMAD R21, R21, R20, R12 ;  /* 0x0000001415157224 */ /* 0x000fe400078e020c */
[----:B------:R-:W0:Y:S01]  /*4040*/  LDC R6, c[0x0][0x618] ;  /* 0x00018600ff067b82 */ /* 0x000e220000000800 */
[----:B------:R-:W-:Y:S02]  /*4050*/  IMAD.MOV.U32 R7, RZ, RZ, 0x1 ;  /* 0x00000001ff077424 */ /* 0x000fe400078e00ff */
[----:B------:R-:W-:-:S04]  /*4060*/  IMAD.X R5, RZ, RZ, ~R0, P0 ;  /* 0x000000ffff057224 */ /* 0x000fc800000e0e00 */
[-C--:B--2---:R-:W-:Y:S01]  /*4070*/  IMAD R0, R5, R14.reuse, RZ ;  /* 0x0000000e05007224 */ /* 0x084fe200078e02ff */
[----:B------:R-:W1:Y:S01]  /*4080*/  LDC R8, c[0x0][0x608] ;  /* 0x00018200ff087b82 */ /* 0x000e620000000800 */
[----:B------:R-:W-:-:S04]  /*4090*/  IMAD.WIDE.U32 R4, R3, R14, R16 ;  /* 0x0000000e03047225 */ /* 0x000fc800078e0010 */
[----:B------:R-:W-:Y:S01]  /*40a0*/  IMAD R3, R3, R15, R0 ;  /* 0x0000000f03037224 */ /* 0x000fe200078e0200 */
[----:B------:R-:W-:Y:S02]  /*40b0*/  I2FP.F32.U32 R0, R24 ;  /* 0x0000001800007245 */ /* 0x000fe40000201000 */
[----:B------:R-:W2:Y:S01]  /*40c0*/  LDC R26, c[0x0][0x658] ;  /* 0x00019600ff1a7b82 */ /* 0x000ea20000000800 */
[----:B------:R-:W-:Y:S01]  /*40d0*/  IMAD.IADD R3, R5, 0x1, R3 ;  /* 0x0000000105037824 */ /* 0x000fe200078e0203 */
[----:B---3--:R-:W-:Y:S01]  /*40e0*/  ISETP.NE.U32.AND P0, PT, R28, RZ, PT ;  /* 0x000000ff1c00720c */ /* 0x008fe20003f05070 */
[----:B------:R-:W-:Y:S01]  /*40f0*/  FMUL R0, R0, UR4 ;  /* 0x0000000400007c20 */ /* 0x000fe20008400000 */
[----:B------:R-:W-:Y:S02]  /*4100*/  IMAD.MOV.U32 R5, RZ, RZ, -0x1 ;  /* 0xffffffffff057424 */ /* 0x000fe400078e00ff */
[----:B------:R-:W-:Y:S01]  /*4110*/  ISETP.NE.AND.EX P0, PT, R29, RZ, PT, P0 ;  /* 0x000000ff1d00720c */ /* 0x000fe20003f05300 */
[----:B------:R3:W4:Y:S01]  /*4120*/  F2I.U32.TRUNC.NTZ R13, R0 ;  /* 0x00000000000d7305 */ /* 0x000722000020f000 */
[----:B------:R-:W3:Y:S01]  /*4130*/  LDC R15, c[0x0][0x148] ;  /* 0x00005200ff0f7b82 */ /* 0x000ee20000000800 */
[----:B0-----:R-:W-:-:S02]  /*4140*/  SHF.R.U64 R12, R4, R6, R3 ;  /* 0x00000006040c7219 */ /* 0x001fc40000001203 */
[----:B------:R-:W-:-:S05]  /*4150*/  SHF.R.U32.HI R3, RZ, R6, R3 ;  /* 0x00000006ff037219 */ /* 0x000fca0000011603 */
[----:B------:R-:W0:Y:S01]  /*4160*/  LDC R20, c[0x0][0x600] ;  /* 0x00018000ff147b82 */ /* 0x000e220000000800 */
[-CC-:B-1----:R-:W-:Y:S02]  /*4170*/  SHF.R.U64 R10, R12, R8.reuse, R3.reuse ;  /* 0x000000080c0a7219 */ /* 0x182fe40000001203 */
[----:B------:R-:W-:-:S05]  /*4180*/  SHF.R.U32.HI R3, RZ, R8, R3 ;  /* 0x00000008ff037219 */ /* 0x000fca0000011603 */
[----:B------:R-:W1:Y:S01]  /*4190*/  LDC R27, c[0x0][0x648] ;  /* 0x00019200ff1b7b82 */ /* 0x000e620000000800 */
[-C--:B--2---:R-:W-:Y:S02]  /*41a0*/  SHF.L.U32 R4, R5, R26.reuse, RZ ;  /* 0x0000001a05047219 */ /* 0x084fe400000006ff */
[-CC-:B------:R-:W-:Y:S02]  /*41b0*/  SHF.R.U64 R14, R10, R26.reuse, R3.reuse ;  /* 0x0000001a0a0e7219 */ /* 0x180fe40000001203 */
[----:B------:R-:W-:Y:S02]  /*41c0*/  SHF.R.U32.HI R5, RZ, R26, R3 ;  /* 0x0000001aff057219 */ /* 0x000fe40000011603 */
[----:B------:R-:W-:Y:S01]  /*41d0*/  LOP3.LUT R25, RZ, R4, RZ, 0x33, !PT ;  /* 0x00000004ff197212 */ /* 0x000fe200078e33ff */
[----:B------:R-:W2:Y:S01]  /*41e0*/  LDC R30, c[0x0][0x638] ;  /* 0x00018e00ff1e7b82 */ /* 0x000ea20000000800 */
[----:B------:R-:W-:Y:S01]  /*41f0*/  SHF.L.U32 R26, R7, R26, RZ ;  /* 0x0000001a071a7219 */ /* 0x000fe200000006ff */
[----:B------:R-:W-:-:S06]  /*4200*/  IMAD.MOV.U32 R4, RZ, RZ, R14 ;  /* 0x000000ffff047224 */ /* 0x000fcc00078e000e */
[----:B------:R-:W0:Y:S01]  /*4210*/  LDC R31, c[0x0][0x610] ;  /* 0x00018400ff1f7b82 */ /* 0x000e220000000800 */
[----:B----4-:R-:W-:Y:S05]  /*4220*/  @!P0 BRA `(.L_x_100) ;  /* 0x0000000000288947 */ /* 0x010fea0003800000 */
        /* <DEDUP_REMOVED lines=10> */
.L_x_100:
[----:B------:R-:W-:Y:S01]  /*42d0*/  ISETP.NE.AND P0, PT, R2, 0x1, PT ;  /* 0x000000010200780c */ /* 0x000fe20003f05270 */
[----:B0-----:R-:W-:Y:S01]  /*42e0*/  VIADD R7, R20, 0xffffffff ;  /* 0xffffffff14077836 */ /* 0x001fe20000000000 */
[----:B-1-3--:R-:W-:Y:S01]  /*42f0*/  SHF.R.U64 R0, R4, R27, R5 ;  /* 0x0000001b04007219 */ /* 0x00afe20000001205 */
[----:B------:R-:W-:Y:S01]  /*4300*/  IMAD.MOV R13, RZ, RZ, -R13 ;  /* 0x000000ffff0d7224 */ /* 0x000fe200078e0a0d */
[----:B------:R-:W-:Y:S01]  /*4310*/  LOP3.LUT R5, R10, R25, RZ, 0xc0, !PT ;  /* 0x000000190a057212 */ /* 0x000fe200078ec0ff */
[----:B------:R-:W-:Y:S01]  /*4320*/  IMAD.MOV.U32 R4, RZ, RZ, 0x1 ;  /* 0x00000001ff047424 */ /* 0x000fe200078e00ff */
[----:B------:R-:W-:Y:S01]  /*4330*/  LOP3.LUT R12, R12, R7, RZ, 0xc0, !PT ;  /* 0x000000070c0c7212 */ /* 0x000fe200078ec0ff */
[----:B------:R-:W-:Y:S02]  /*4340*/  IMAD.MOV R3, RZ, RZ, -R0 ;  /* 0x000000ffff037224 */ /* 0x000fe400078e0a00 */
[----:B------:R-:W-:Y:S02]  /*4350*/  IMAD R0, R26, R0, R5 ;  /* 0x000000001a007224 */ /* 0x000fe400078e0205 */
[----:B--2---:R-:W-:-:S02]  /*4360*/  IMAD R3, R3, R30, R14 ;  /* 0x0000001e03037224 */ /* 0x004fc400078e020e */
[----:B------:R-:W-:Y:S02]  /*4370*/  @P0 IMAD R21, R15, R13, R24 ;  /* 0x0000000d0f150224 */ /* 0x000fe400078e0218 */
[----:B------:R-:W-:Y:S01]  /*4380*/  IMAD R5, R3, R20, R12 ;  /* 0x0000001403057224 */ /* 0x000fe200078e020c */
[----:B------:R-:W-:Y:S01]  /*4390*/  PRMT R3, R4, 0x7610, R3 ;  /* 0x0000761004037816 */ /* 0x000fe20000000003 */
[----:B------:R-:W-:-:S05]  /*43a0*/  IMAD R0, R0, R31, R21 ;  /* 0x0000001f00007224 */ /* 0x000fca00078e0215 */
[----:B------:R-:W-:Y:S02]  /*43b0*/  SEL R61, R5, R0, !P0 ;  /* 0x00000000053d7207 */ /* 0x000fe40004000000 */
[----:B------:R-:W-:-:S07]  /*43c0*/  SEL R0, R0, R5, !P0 ;  /* 0x0000000500007207 */ /* 0x000fce0004000000 */
.L_x_98:
[----:B------:R-:W-:Y:S01]  /*43d0*/  LOP3.LUT P0, RZ, R3, 0xff, RZ, 0xc0, !PT ;  /* 0x000000ff03ff7812 */ /* 0x000fe2000780c0ff */
[----:B------:R-:W-:-:S12]  /*43e0*/  IMAD.MOV.U32 R60, RZ, RZ, R0 ;  /* 0x000000ffff3c7224 */ /* 0x000fd800078e0000 */
[----:B------:R-:W-:Y:S05]  /*43f0*/  @P0 BRA `(.L_x_101) ;  /* 0xffffffcc00b00947 */ /* 0x000fea000383ffff */
[----:B------:R-:W-:Y:S05]  /*4400*/  EXIT ;  /* 0x000000000000794d */ /* 0x000fea0003800000 */
.L_x_8:
[----:B0-----:R-:W-:Y:S01]  /*4410*/  ULDC.64 UR4, c[0x0][0x650] ;  /* 0x0001940000047ab9 */ /* 0x001fe20000000a00 */
        /* <DEDUP_REMOVED lines=25> */
.L_x_103:
[----:B------:R-:W0:Y:S01]  /*45b0*/  LDC.64 R28, c[0x0][0x640] ;  /* 0x00019000ff1c7b82 */ /* 0x000e220000000a00 */
[-CC-:B------:R-:W-:Y:S01]  /*45c0*/  SHF.R.U64 R22, R12, R6.reuse, R13.reuse ;  /* 0x000000060c167219 */ /* 0x180fe2000000120d */
[----:B------:R-:W-:Y:S01]  /*45d0*/  IMAD.MOV.U32 R30, RZ, RZ, 0x1 ;  /* 0x00000001ff1e7424 */ /* 0x000fe200078e00ff */
[----:B------:R-:W-:Y:S02]  /*45e0*/  SHF.R.U32.HI R6, RZ, R6, R13 ;  /* 0x00000006ff067219 */ /* 0x000fe4000001160d */
        /* <DEDUP_REMOVED lines=8> */
[----:B------:R-:W-:Y:S01]  /*4670*/  IMAD.IADD R9, R9, 0x1, R11 ;  /* 0x0000000109097824 */ /* 0x000fe200078e020b */
[----:B0-----:R-:W-:-:S04]  /*4680*/  ISETP.NE.U32.AND P0, PT, R28, RZ, PT ;  /* 0x000000ff1c00720c */ /* 0x001fc80003f05070 */
[----:B------:R-:W-:Y:S02]  /*4690*/  ISETP.NE.AND.EX P0, PT, R29, RZ, PT, P0 ;  /* 0x000000ff1d00720c */ /* 0x000fe40003f05300 */
[----:B------:R-:W0:Y:S01]  /*46a0*/  LDC R20, c[0x0][0x600] ;  /* 0x00018000ff147b82 */ /* 0x000e220000000800 */
[-CC-:B-1----:R-:W-:Y:S01]  /*46b0*/  SHF.R.U64 R14, R8, R10.reuse, R9.reuse ;  /* 0x0000000a080e7219 */ /* 0x182fe20000001209 */
[----:B------:R-:W-:Y:S01]  /*46c0*/  IMAD.MOV.U32 R8, RZ, RZ, -0x1 ;  /* 0xffffffffff087424 */ /* 0x000fe200078e00ff */
[----:B------:R-:W-:-:S05]  /*46d0*/  SHF.R.U32.HI R9, RZ, R10, R9 ;  /* 0x0000000aff097219 */ /* 0x000fca0000011609 */
[----:B------:R-:W1:Y:S01]  /*46e0*/  LDC R24, c[0x0][0x648] ;  /* 0x00019200ff187b82 */ /* 0x000e620000000800 */
[-CC-:B--2---:R-:W-:Y:S02]  /*46f0*/  SHF.R.U64 R23, R14, R12.reuse, R9.reuse ;  /* 0x0000000c0e177219 */ /* 0x184fe40000001209 */
[----:B------:R-:W-:-:S05]  /*4700*/  SHF.R.U32.HI R6, RZ, R12, R9 ;  /* 0x0000000cff067219 */ /* 0x000fca0000011609 */
[----:B------:R-:W2:Y:S01]  /*4710*/  LDC R26, c[0x0][0x638] ;  /* 0x00018e00ff1a7b82 */ /* 0x000ea20000000800 */
[-C--:B---3--:R-:W-:Y:S02]  /*4720*/  SHF.L.U32 R8, R8, R27.reuse, RZ ;  /* 0x0000001b08087219 */ /* 0x088fe400000006ff */
[-CC-:B------:R-:W-:Y:S02]  /*4730*/  SHF.R.U64 R25, R23, R27.reuse, R6.reuse ;  /* 0x0000001b17197219 */ /* 0x180fe40000001206 */
[----:B------:R-:W-:Y:S02]  /*4740*/  LOP3.LUT R32, RZ, R8, RZ, 0x33, !PT ;  /* 0x00000008ff207212 */ /* 0x000fe400078e33ff */
[----:B------:R-:W-:Y:S01]  /*4750*/  SHF.R.U32.HI R9, RZ, R27, R6 ;  /* 0x0000001bff097219 */ /* 0x000fe20000011606 */
[----:B------:R-:W3:Y:S01]  /*4760*/  LDC R31, c[0x0][0x610] ;  /* 0x00018400ff1f7b82 */ /* 0x000ee20000000800 */
[----:B------:R-:W-:Y:S01]  /*4770*/  IMAD.MOV.U32 R8, RZ, RZ, R25 ;  /* 0x000000ffff087224 */ /* 0x000fe200078e0019 */
[----:B------:R-:W-:Y:S06]  /*4780*/  @!P0 BRA `(.L_x_104) ;  /* 0x0000000000288947 */ /* 0x000fec0003800000 */
        /* <DEDUP_REMOVED lines=10> */
.L_x_104:
[----:B------:R-:W-:Y:S01]  /*4830*/  ISETP.NE.AND P0, PT, R2, 0x1, PT ;  /* 0x000000010200780c */ /* 0x000fe20003f05270 */
[----:B------:R-:W-:Y:S01]  /*4840*/  IMAD.MOV.U32 R13, RZ, RZ, R22 ;  /* 0x000000ffff0d7224 */ /* 0x000fe200078e0016 */
[----:B-1----:R-:W-:Y:S01]  /*4850*/  SHF.R.U64 R6, R8, R24, R9 ;  /* 0x0000001808067219 */ /* 0x002fe20000001209 */
[----:B0-----:R-:W-:Y:S01]  /*4860*/  VIADD R9, R20, 0xffffffff ;  /* 0xffffffff14097836 */ /* 0x001fe20000000000 */
[----:B------:R-:W-:Y:S02]  /*4870*/  SHF.L.U32 R30, R30, R27, RZ ;  /* 0x0000001b1e1e7219 */ /* 0x000fe400000006ff */
[----:B------:R-:W-:Y:S01]  /*4880*/  LOP3.LUT R5, R23, R32, RZ, 0xc0, !PT ;  /* 0x0000002017057212 */ /* 0x000fe200078ec0ff */
[----:B------:R-:W-:-:S04]  /*4890*/  IMAD.MOV R8, RZ, RZ, -R6 ;  /* 0x000000ffff087224 */ /* 0x000fc800078e0a06 */
[----:B------:R-:W-:Y:S01]  /*48a0*/  IMAD R6, R30, R6, R5 ;  /* 0x000000061e067224 */ /* 0x000fe200078e0205 */
[----:B------:R-:W-:Y:S01]  /*48b0*/  LOP3.LUT R5, R14, R9, RZ, 0xc0, !PT ;  /* 0x000000090e057212 */ /* 0x000fe200078ec0ff */
[----:B------:R-:W-:Y:S02]  /*48c0*/  @P0 IMAD R3, R7, R21, R4 ;  /* 0x0000001507030224 */ /* 0x000fe400078e0204 */
[----:B--2---:R-:W-:Y:S02]  /*48d0*/  IMAD R4, R8, R26, R25 ;  /* 0x0000001a08047224 */ /* 0x004fe400078e0219 */
[----:B---3--:R-:W-:Y:S02]  /*48e0*/  IMAD R3, R6, R31, R3 ;  /* 0x0000001f06037224 */ /* 0x008fe400078e0203 */
[----:B------:R-:W-:Y:S02]  /*48f0*/  IMAD R4, R4, R20, R5 ;  /* 0x0000001404047224 */ /* 0x000fe400078e0205 */
[----:B------:R-:W-:-:S03]  /*4900*/  IMAD.MOV.U32 R6, RZ, RZ, 0x1 ;  /* 0x00000001ff067424 */ /* 0x000fc600078e00ff */
[----:B------:R-:W-:Y:S02]  /*4910*/  SEL R20, R4, R3, !P0 ;  /* 0x0000000304147207 */ /* 0x000fe40004000000 */
[----:B------:R-:W-:-:S07]  /*4920*/  SEL R11, R3, R4, !P0 ;  /* 0x00000004030b7207 */ /* 0x000fce0004000000 */
.L_x_102:
[----:B------:R-:W-:-:S08]  /*4930*/  NOP ;  /* 0x0000000000007918 */ /* 0x000fd00000000000 */
[----:B------:R-:W0:-:S00]  /*4940*/  USETMAXREG.DEALLOC.CTAPOOL 0x28 ;  /* 0x00000028000079c8 */ /* 0x000e0000080e0500 */
[----:B0-----:R-:W-:-:S13]  /*4950*/  ISETP.NE.AND P0, PT, R0, RZ, PT ;  /* 0x000000ff0000720c */ /* 0x001fda0003f05270 */
[----:B------:R-:W-:Y:S05]  /*4960*/  @P0 EXIT ;  /* 0x000000000000094d */ /* 0x000fea0003800000 */
[----:B------:R-:W-:Y:S01]  /*4970*/  LOP3.LUT P0, RZ, R6, 0xff, RZ, 0xc0, !PT ;  /* 0x000000ff06ff7812 */ /* 0x000fe2000780c0ff */
[----:B------:R-:W-:Y:S02]  /*4980*/  IMAD.MOV.U32 R0, RZ, RZ, 0x1 ;  /* 0x00000001ff007424 */ /* 0x000fe400078e00ff */
[----:B------:R-:W-:-:S10]  /*4990*/  IMAD.MOV.U32 R12, RZ, RZ, RZ ;  /* 0x000000ffff0c7224 */ /* 0x000fd400078e00ff */
[----:B------:R-:W-:Y:S05]  /*49a0*/  @!P0 BRA `(.L_x_105) ;  /* 0x0000000c007c8947 */ /* 0x000fea0003800000 */
[----:B------:R-:W0:Y:S01]  /*49b0*/  LDC R0, c[0x0][0x28c] ;  /* 0x0000a300ff007b82 */ /* 0x000e220000000800 */
[----:B------:R-:W-:Y:S01]  /*49c0*/  ULDC UR5, c[0x0][0x658] ;  /* 0x0001960000057ab9 */ /* 0x000fe20000000800 */
[----:B------:R-:W-:Y:S01]  /*49d0*/  UMOV UR11, 0xffffffff ;  /* 0xffffffff000b7882 */ /* 0x000fe20000000000 */
[----:B------:R-:W-:Y:S01]  /*49e0*/  UMOV UR15, 0x1 ;  /* 0x00000001000f7882 */ /* 0x000fe20000000000 */
[----:B------:R-:W-:Y:S01]  /*49f0*/  USHF.L.U32 UR11, UR11, UR5, URZ ;  /* 0x000000050b0b7299 */ /* 0x000fe2000800063f */
[----:B------:R-:W-:Y:S01]  /*4a00*/  BSSY B0, `(.L_x_105) ;  /* 0x00000d9000007945 */ /* 0x000fe20003800000 */
[----:B------:R-:W-:Y:S01]  /*4a10*/  ULDC UR9, c[0x0][0xc] ;  /* 0x0000030000097ab9 */ /* 0x000fe20000000800 */
[----:B------:R-:W-:Y:S01]  /*4a20*/  ULDC UR14, c[0x0][0x10] ;  /* 0x00000400000e7ab9 */ /* 0x000fe20000000800 */
[----:B------:R-:W1:Y:S01]  /*4a30*/  S2UR UR8, SR_CgaCtaId ;  /* 0x00000000000879c3 */ /* 0x000e620000008800 */
[----:B------:R-:W-:Y:S01]  /*4a40*/  ULOP3.LUT UR13, URZ, UR11, URZ, 0x33, !UPT ;  /* 0x0000000b3f0d7292 */ /* 0x000fe2000f8e333f */
[----:B------:R-:W-:Y:S01]  /*4a50*/  IMAD.MOV.U32 R10, RZ, RZ, 0x1 ;  /* 0x00000001ff0a7424 */ /* 0x000fe200078e00ff */
[----:B------:R-:W-:Y:S01]  /*4a60*/  LOP3.LUT R9, R19, 0x2, RZ, 0xfc, !PT ;  /* 0x0000000213097812 */ /* 0x000fe200078efcff */
[----:B------:R-:W-:Y:S01]  /*4a70*/  IMAD.MOV.U32 R12, RZ, RZ, RZ ;  /* 0x000000ffff0c7224 */ /* 0x000fe200078e00ff */
[----:B------:R-:W-:Y:S01]  /*4a80*/  ULDC UR4, c[0x0][0x600] ;  /* 0x0001800000047ab9 */ /* 0x000fe20000000800 */
[----:B------:R-:W-:Y:S01]  /*4a90*/  UMOV UR18, 0x55 ;  /* 0x0000005500127882 */ /* 0x000fe20000000000 */
[----:B------:R-:W-:-:S02]  /*4aa0*/  UIADD3 UR4, UR4, -0x1, URZ ;  /* 0xffffffff04047890 */ /* 0x000fc4000fffe03f */
[----:B------:R-:W-:Y:S01]  /*4ab0*/  USHF.L.U32 UR5, UR15, UR5, URZ ;  /* 0x000000050f057299 */ /* 0x000fe2000800063f */
[----:B------:R-:W-:Y:S01]  /*4ac0*/  ULDC.64 UR28, c[0x0][0x198] ;  /* 0x00006600001c7ab9 */ /* 0x000fe20000000a00 */
[----:B0-----:R-:W-:-:S05]  /*4ad0*/  VIADD R0, R0, 0x1f ;  /* 0x0000001f00007836 */ /* 0x001fca0000000000 */
[----:B------:R-:W-:Y:S01]  /*4ae0*/  SHF.R.S32.HI R3, RZ, 0x1f, R0 ;  /* 0x0000001fff037819 */ /* 0x000fe20000011400 */
[----:B-1----:R-:W-:-:S03]  /*4af0*/  ULOP3.LUT UR10, UR8, 0x1, URZ, 0xc0, !UPT ;  /* 0x00000001080a7892 */ /* 0x002fc6000f8ec03f */
[----:B------:R-:W-:Y:S01]  /*4b00*/  LEA.HI R3, R3, R0, RZ, 0x5 ;  /* 0x0000000003037211 */ /* 0x000fe200078f28ff */
[----:B------:R-:W-:Y:S01]  /*4b10*/  USHF.R.U32.HI UR25, URZ, 0x1, UR8 ;  /* 0x000000013f197899 */ /* 0x000fe20008011608 */
[----:B------:R-:W-:Y:S01]  /*4b20*/  IMAD.MOV.U32 R0, RZ, RZ, 0x1 ;  /* 0x00000001ff007424 */ /* 0x000fe200078e00ff */
[----:B------:R-:W-:Y:S01]  /*4b30*/  USHF.L.U32 UR6, UR8, 0x5, URZ ;  /* 0x0000000508067899 */ /* 0x000fe2000800063f */
[----:B------:R-:W-:Y:S01]  /*4b40*/  SHF.R.S32.HI R3, RZ, 0x5, R3 ;  /* 0x00000005ff037819 */ /* 0x000fe20000011403 */
[----:B------:R-:W-:Y:S02]  /*4b50*/  USHF.L.U32 UR7, UR8, 0xa, URZ ;  /* 0x0000000a08077899 */ /* 0x000fe4000800063f */
[----:B------:R-:W-:Y:S02]  /*4b60*/  ULOP3.LUT UR8, UR8, 0xfffffffe, URZ, 0xc0, !UPT ;  /* 0xfffffffe08087892 */ /* 0x000fe4000f8ec03f */
[----:B------:R-:W-:Y:S01]  /*4b70*/  UISETP.GT.U32.AND UP0, UPT, UR10, 0xffff, UPT ;  /* 0x0000ffff0a00788c */ /* 0x000fe2000bf04070 */
[----:B------:R-:W-:Y:S01]  /*4b80*/  VIADD R8, R3, 0x1 ;  /* 0x0000000103087836 */ /* 0x000fe20000000000 */
[----:B------:R-:W-:-:S02]  /*4b90*/  USHF.L.U32 UR11, UR15, UR8, URZ ;  /* 0x000000080f0b7299 */ /* 0x000fc4000800063f */
[----:B------:R-:W-:Y:S02]  /*4ba0*/  ULOP3.LUT UR12, UR8, 0x1, URZ, 0xfc, !UPT ;  /* 0x00000001080c7892 */ /* 0x000fe4000f8efc3f */
[----:B------:R-:W-:Y:S02]  /*4bb0*/  UIMAD.WIDE.U32 UR8, UR9, UR14, URZ ;  /* 0x0000000e090872a5 */ /* 0x000fe4000f8e003f */
[----:B------:R-:W-:Y:S01]  /*4bc0*/  USEL UR10, UR10, 0xffff, !UP0 ;  /* 0x0000ffff0a0a7887 */ /* 0x000fe2000c000000 */
[----:B------:R-:W-:Y:S01]  /*4bd0*/  ULDC UR14, c[0x0][0x14] ;  /* 0x00000500000e7ab9 */ /* 0x000fe20000000800 */
[----:B------:R-:W-:Y:S02]  /*4be0*/  USHF.L.U32 UR12, UR15, UR12, URZ ;  /* 0x0000000c0f0c7299 */ /* 0x000fe4000800063f */
[----:B------:R-:W-:Y:S02]  /*4bf0*/  UIMAD.WIDE.U32 UR26, UR8, UR14, URZ ;  /* 0x0000000e081a72a5 */ /* 0x000fe4000f8e003f */
[----:B------:R-:W-:-:S02]  /*4c00*/  UIMAD UR21, UR9, UR14, URZ ;  /* 0x0000000e091572a4 */ /* 0x000fc4000f8e023f */
[----:B------:R-:W-:Y:S02]  /*4c10*/  ULOP3.LUT UR10, UR10, 0xffff, URZ, 0xc0, !UPT ;  /* 0x0000ffff0a0a7892 */ /* 0x000fe4000f8ec03f */
[----:B------:R-:W-:Y:S02]  /*4c20*/  ULOP3.LUT UR6, UR6, 0x20, URZ, 0xc0, !UPT ;  /* 0x0000002006067892 */ /* 0x000fe4000f8ec03f */
[----:B------:R-:W-:Y:S02]  /*4c30*/  ULOP3.LUT UR7, UR7, 0x400, URZ, 0xc0, !UPT ;  /* 0x0000040007077892 */ /* 0x000fe4000f8ec03f */
[----:B------:R-:W-:Y:S02]  /*4c40*/  ULOP3.LUT UR19, UR11, UR12, URZ, 0xfc, !UPT ;  /* 0x0000000c0b137292 */ /* 0x000fe4000f8efc3f */
[----:B------:R-:W-:Y:S02]  /*4c50*/  UIADD3 UR21, UR27, UR21, URZ ;  /* 0x000000151b157290 */ /* 0x000fe4000fffe03f */
[----:B------:R-:W-:-:S12]  /*4c60*/  USHF.L.U32 UR18, UR18, UR10, URZ ;  /* 0x0000000a12127299 */ /* 0x000fd8000800063f */
.L_x_116:
[----:B------:R-:W-:-:S03]  /*4c70*/  UMOV UR8, 0xffffffff ;  /* 0xffffffff00087882 */ /* 0x000fc60000000000 */
[----:B------:R-:W-:Y:S05]  /*4c80*/  BRA.DIV UR8, `(.L_x_106) ;  /* 0x0000001208607947 */ /* 0x000fea000b800000 */
[----:B------:R-:W-:-:S13]  /*4c90*/  ELECT P6, URZ, PT ;  /* 0x00000000003f782f */ /* 0x000fda00038c0000 */
.L_x_132:
[----:B------:R-:W0:Y:S01]  /*4ca0*/  LDC R4, c[0x0][0x28c] ;  /* 0x0000a300ff047b82 */ /* 0x000e220000000800 */
[----:B------:R-:W-:Y:S01]  /*4cb0*/  BSSY B1, `(.L_x_107) ;  /* 0x000003c000017945 */ /* 0x000fe20003800000 */
[----:B0-----:R-:W-:-:S13]  /*4cc0*/  ISETP.LT.OR P6, PT, R4, 0x1, !P6 ;  /* 0x000000010400780c */ /* 0x001fda00077c1670 */
[----:B------:R-:W-:Y:S05]  /*4cd0*/  @P6 BRA `(.L_x_108) ;  /* 0x0000000000e46947 */ /* 0x000fea0003800000 */
[----:B------:R-:W-:Y:S01]  /*4ce0*/  LEA R11, R11, UR25, 0x2 ;  /* 0x000000190b0b7c11 */ /* 0x000fe2000f8e10ff */
[----:B------:R-:W-:Y:S01]  /*4cf0*/  IMAD.MOV.U32 R21, RZ, RZ, RZ ;  /* 0x000000ffff157224 */ /* 0x000fe200078e00ff */
[----:B------:R-:W-:Y:S01]  /*4d00*/  LEA R20, R20, UR6, 0x6 ;  /* 0x0000000614147c11 */ /* 0x000fe2000f8e30ff */
[----:B------:R-:W-:Y:S02]  /*4d10*/  IMAD.MOV.U32 R4, RZ, RZ, R8 ;  /* 0x000000ffff047224 */ /* 0x000fe400078e0008 */
[----:B------:R-:W-:Y:S02]  /*4d20*/  IMAD.MOV.U32 R5, RZ, RZ, R0 ;  /* 0x000000ffff057224 */ /* 0x000fe400078e0000 */
[----:B------:R-:W-:Y:S02]  /*4d30*/  IMAD.MOV.U32 R6, RZ, RZ, R12 ;  /* 0x000000ffff067224 */ /* 0x000fe400078e000c */
[----:B------:R-:W-:-:S07]  /*4d40*/  IMAD.SHL.U32 R15, R11, 0x20, RZ ;  /* 0x000000200b0f7824 */ /* 0x000fce00078e00ff */
.L_x_111:
[----:B------:R-:W0:Y:S01]  /*4d50*/  S2R R14, SR_CgaCtaId ;  /* 0x00000000000e7919 */ /* 0x000e220000008800 */
[----:B------:R-:W-:Y:S02]  /*4d60*/  MOV R7, 0x400 ;  /* 0x0000040000077802 */ /* 0x000fe40000000f00 */
[----:B------:R-:W-:-:S13]  /*4d70*/  LOP3.LUT P1, RZ, R18, 0x7f, RZ, 0xc0, !PT ;  /* 0x0000007f12ff7812 */ /* 0x000fda000782c0ff */
[----:B------:R-:W1:Y:S01]  /*4d80*/  @!P1 LDC R11, c[0x0][0x500] ;  /* 0x00014000ff0b9b82 */ /* 0x000e620000000800 */
[----:B0-----:R-:W-:Y:S02]  /*4d90*/  LEA R22, R14, R7, 0x18 ;  /* 0x000000070e167211 */ /* 0x001fe400078ec0ff */
[----:B------:R-:W-:-:S03]  /*4da0*/  SHF.L.U32 R7, R5, 0x1f, RZ ;  /* 0x0000001f05077819 */ /* 0x000fc600000006ff */
[----:B------:R-:W-:-:S04]  /*4db0*/  IMAD R14, R6, 0x8, R22 ;  /* 0x00000008060e7824 */ /* 0x000fc800078e0216 */
[----:B------:R-:W0:Y:S02]  /*4dc0*/  SYNCS.PHASECHK.TRANS64.TRYWAIT P0, [R14+URZ+0x48], R7 ;  /* 0x000048070e0075a7 */ /* 0x000e24000800017f */
[----:B01----:R-:W-:Y:S05]  /*4dd0*/  @!P0 BRA `(.L_x_109) ;  /* 0x00000010002c8947 */ /* 0x003fea0003800000 */
.L_x_133:
[----:B0-----:R-:W-:Y:S01]  /*4de0*/  PRMT R7, R9, 0x9910, RZ ;  /* 0x0000991009077816 */ /* 0x001fe200000000ff */
[----:B------:R0:W-:Y:S03]  /*4df0*/  @!P1 SYNCS.ARRIVE.TRANS64 RZ, [R14+URZ], R11 ;  /* 0x0000000b0eff99a7 */ /* 0x0001e6000800003f */
[----:B------:R-:W-:-:S13]  /*4e00*/  ISETP.NE.AND P0, PT, R7, 0x2, PT ;  /* 0x000000020700780c */ /* 0x000fda0003f05270 */
[----:B0-----:R-:W-:Y:S05]  /*4e10*/  @P0 BRA `(.L_x_110) ;  /* 0x0000000000040947 */ /* 0x001fea0003800000 */
[----:B------:R-:W-:Y:S01]  /*4e20*/  BPT.TRAP 0x1 ;  /* 0x000000040000795c */ /* 0x000fe20000300000 */
.L_x_110:
[----:B------:R-:W-:Y:S01]  /*4e30*/  LEA R7, R6, UR25, 0x2 ;  /* 0x0000001906077c11 */ /* 0x000fe2000f8e10ff */
[----:B------:R-:W-:Y:S01]  /*4e40*/  VIADD R4, R4, 0xffffffff ;  /* 0xffffffff04047836 */ /* 0x000fe20000000000 */
[----:B------:R-:W-:Y:S01]  /*4e50*/  R2UR UR23, R15 ;  /* 0x000000000f1772ca */ /* 0x000fe200000e0000 */
[----:B------:R-:W-:Y:S01]  /*4e60*/  UIADD3 UR14, UP0, UR28, 0xf0, URZ ;  /* 0x000000f01c0e7890 */ /* 0x000fe2000ff1e03f */
[----:B------:R-:W-:Y:S01]  /*4e70*/  R2UR UR9, R14 ;  /* 0x000000000e0972ca */ /* 0x000fe200000e0000 */
[----:B------:R-:W-:Y:S01]  /*4e80*/  IMAD.SHL.U32 R7, R7, 0x400, RZ ;  /* 0x0000040007077824 */ /* 0x000fe200078e00ff */
[----:B------:R-:W-:Y:S01]  /*4e90*/  R2UR UR10, R21 ;  /* 0x00000000150a72ca */ /* 0x000fe200000e0000 */
[----:B------:R-:W-:Y:S01]  /*4ea0*/  UIADD3 UR32, UP1, UR28, 0x1f0, URZ ;  /* 0x000001f01c207890 */ /* 0x000fe2000ff3e03f */
[----:B------:R-:W-:Y:S01]  /*4eb0*/  R2UR UR12, R13 ;  /* 0x000000000d0c72ca */ /* 0x000fe200000e0000 */
[--C-:B------:R-:W-:Y:S01]  /*4ec0*/  IMAD R11, R7, 0x4, R22.reuse ;  /* 0x00000004070b7824 */ /* 0x100fe200078e0216 */
[----:B------:R-:W-:Y:S01]  /*4ed0*/  LEA R7, R6, UR7, 0xb ;  /* 0x0000000706077c11 */ /* 0x000fe2000f8e58ff */
[----:B------:R-:W-:Y:S01]  /*4ee0*/  UIADD3.X UR15, URZ, UR29, URZ, UP0, !UPT ;  /* 0x0000001d3f0f7290 */ /* 0x000fe200087fe43f */
[----:B------:R-:W-:Y:S01]  /*4ef0*/  R2UR UR24, R20 ;  /* 0x00000000141872ca */ /* 0x000fe200000e0000 */
[----:B------:R-:W-:Y:S01]  /*4f00*/  UPRMT UR20, URZ, 0x5410, UR18 ;  /* 0x000054103f147896 */ /* 0x000fe20008000012 */
[----:B------:R-:W-:Y:S01]  /*4f10*/  R2UR UR8, R11 ;  /* 0x000000000b0872ca */ /* 0x000fe200000e0000 */
[----:B------:R-:W-:Y:S01]  /*4f20*/  IMAD R7, R7, 0x4, R22 ;  /* 0x0000000407077824 */ /* 0x000fe200078e0216 */
[----:B------:R-:W-:Y:S01]  /*4f30*/  ISETP.GT.AND P1, PT, R4, 0x1, PT ;  /* 0x000000010400780c */ /* 0x000fe20003f24270 */
[----:B------:R-:W-:Y:S01]  /*4f40*/  VIADD R6, R6, 0x1 ;  /* 0x0000000106067836 */ /* 0x000fe20000000000 */
[----:B------:R-:W-:Y:S01]  /*4f50*/  UPRMT UR30, URZ, 0x5410, UR19 ;  /* 0x000054103f1e7896 */ /* 0x000fe20008000013 */
[----:B------:R-:W-:Y:S01]  /*4f60*/  VIADD R21, R21, 0x20 ;  /* 0x0000002015157836 */ /* 0x000fe20000000000 */
[----:B------:R-:W-:Y:S01]  /*4f70*/  R2UR UR11, R7 ;  /* 0x00000000070b72ca */ /* 0x000fe200000e0000 */
[----:B------:R-:W-:Y:S01]  /*4f80*/  UIADD3.X UR33, URZ, UR29, URZ, UP1, !UPT ;  /* 0x0000001d3f217290 */ /* 0x000fe20008ffe43f */
[----:B------:R-:W-:Y:S01]  /*4f90*/  ISETP.NE.AND P0, PT, R6, 0x9, PT ;  /* 0x000000090600780c */ /* 0x000fe20003f05270 */
[----:B------:R-:W-:Y:S01]  /*4fa0*/  UMOV UR16, 0x0 ;  /* 0x0000000000107882 */ /* 0x000fe20000000000 */
[----:B------:R-:W-:-:S02]  /*4fb0*/  UMOV UR17, 0x10000000 ;  /* 0x1000000000117882 */ /* 0x000fc40000000000 */
[----:B------:R-:W-:Y:S01]  /*4fc0*/  SEL R14, RZ, 0x1, P0 ;  /* 0x00000001ff0e7807 */ /* 0x000fe20000000000 */
[----:B------:R-:W-:Y:S01]  /*4fd0*/  UIADD3 UR8, UR8, 0x180, URZ ;  /* 0x0000018008087890 */ /* 0x000fe2000fffe03f */
[----:B------:R-:W-:Y:S02]  /*4fe0*/  SEL R6, R6, RZ, P0 ;  /* 0x000000ff06067207 */ /* 0x000fe40000000000 */
[----:B------:R-:W-:-:S03]  /*4ff0*/  LOP3.LUT R5, R5, R14, RZ, 0x3c, !PT ;  /* 0x0000000e05057212 */ /* 0x000fc600078e3cff */
[----:B------:R-:W-:-:S03]  /*5000*/  UIADD3 UR22, UR11, 0x24180, URZ ;  /* 0x000241800b167890 */ /* 0x000fc6000fffe03f */
[----:B------:R-:W-:Y:S02]  /*5010*/  UMOV UR11, UR23 ;  /* 0x00000017000b7c82 */ /* 0x000fe40008000000 */
[----:B------:R0:W-:Y:S02]  /*5020*/  UTMALDG.3D.MULTICAST [UR8], [UR14], UR20, desc[UR16] ;  /* 0x000010080e0073b4 */ /* 0x0001e40008011814 */
[----:B0-----:R-:W-:Y:S01]  /*5030*/  UMOV UR8, UR22 ;  /* 0x0000001600087c82 */ /* 0x001fe20008000000 */
[----:B------:R-:W-:Y:S02]  /*5040*/  UMOV UR11, UR24 ;  /* 0x00000018000b7c82 */ /* 0x000fe40008000000 */
[----:B------:R0:W-:Y:S02]  /*5050*/  UTMALDG.3D.MULTICAST [UR8], [UR32], UR30, desc[UR16] ;  /* 0x00001008200073b4 */ /* 0x0001e4000801181e */
[----:B0-----:R-:W-:Y:S05]  /*5060*/  @P1 BRA `(.L_x_111) ;  /* 0xfffffffc00381947 */ /* 0x001fea000383ffff */
.L_x_108:
[----:B------:R-:W-:Y:S05]  /*5070*/  BSYNC B1 ;  /* 0x0000000000017941 */ /* 0x000fea0003800000 */
.L_x_107:
[----:B------:R-:W-:Y:S01]  /*5080*/  LOP3.LUT P1, RZ, R10, 0xff, RZ, 0xc0, !PT ;  /* 0x000000ff0aff7812 */ /* 0x000fe2000782c0ff */
[C---:B------:R-:W-:Y:S01]  /*5090*/  IMAD.IADD R12, R3.reuse, 0x1, R12 ;  /* 0x00000001030c7824 */ /* 0x040fe200078e020c */
[----:B------:R-:W-:Y:S01]  /*50a0*/  ULDC.64 UR8, c[0x0][0x650] ;  /* 0x0001940000087ab9 */ /* 0x000fe20000000a00 */
[C---:B------:R-:W-:Y:S01]  /*50b0*/  ISETP.GE.U32.AND P2, PT, R3.reuse, 0x9, PT ;  /* 0x000000090300780c */ /* 0x040fe20003f46070 */
[----:B------:R-:W-:Y:S01]  /*50c0*/  BSSY B1, `(.L_x_112) ;  /* 0x000006a000017945 */ /* 0x000fe20003800000 */
[----:B------:R-:W-:Y:S01]  /*50d0*/  IMAD.MOV.U32 R11, RZ, RZ, -0x1 ;  /* 0xffffffffff0b7424 */ /* 0x000fe200078e00ff */
[----:B------:R-:W-:Y:S01]  /*50e0*/  ISETP.GT.U32.AND P0, PT, R12, 0x8, PT ;  /* 0x000000080c00780c */ /* 0x000fe20003f04070 */
[----:B------:R-:W-:Y:S01]  /*50f0*/  IMAD.MOV.U32 R20, RZ, RZ, -0x1 ;  /* 0xffffffffff147424 */ /* 0x000fe200078e00ff */
[----:B------:R-:W-:Y:S01]  /*5100*/  PRMT R10, RZ, 0x7610, R10 ;  /* 0x00007610ff0a7816 */ /* 0x000fe2000000000a */
[----:B------:R-:W-:Y:S01]  /*5110*/  IMAD.MOV.U32 R13, RZ, RZ, -0x1 ;  /* 0xffffffffff0d7424 */ /* 0x000fe200078e00ff */
[----:B------:R-:W-:-:S03]  /*5120*/  ISETP.LT.U32.AND P0, PT, R3, 0x9, P0 ;  /* 0x000000090300780c */ /* 0x000fc60000701070 */
[----:B------:R-:W0:Y:S01]  /*5130*/  @P1 S2R R5, SR_CgaCtaId ;  /* 0x0000000000051919 */ /* 0x000e220000008800 */
[----:B------:R-:W-:-:S04]  /*5140*/  @P1 MOV R4, 0x400 ;  /* 0x0000040000041802 */ /* 0x000fc80000000f00 */
[----:B0-----:R-:W-:Y:S01]  /*5150*/  @P1 LEA R6, R5, R4, 0x18 ;  /* 0x0000000405061211 */ /* 0x001fe200078ec0ff */
[----:B------:R-:W-:-:S03]  /*5160*/  IMAD.WIDE.U32 R4, R12, 0x38e38e39, RZ ;  /* 0x38e38e390c047825 */ /* 0x000fc600078e00ff */
[----:B------:R0:W-:Y:S01]  /*5170*/  @P1 SYNCS.ARRIVE.TRANS64.A1T0 RZ, [R6+URZ+0xa8], RZ ;  /* 0x0000a8ff06ff19a7 */ /* 0x0001e2000810003f */
[----:B------:R-:W-:Y:S02]  /*5180*/  IADD3 R16, P1, R16, UR26, RZ ;  /* 0x0000001a10107c10 */ /* 0x000fe4000ff3e0ff */
[----:B------:R-:W-:Y:S02]  /*5190*/  SHF.R.U32.HI R7, RZ, 0x1, R5 ;  /* 0x00000001ff077819 */ /* 0x000fe40000011605 */
[----:B------:R-:W-:Y:S02]  /*51a0*/  SEL R5, RZ, 0x1, !P0 ;  /* 0x00000001ff057807 */ /* 0x000fe40004000000 */
[----:B------:R-:W-:Y:S01]  /*51b0*/  IADD3.X R17, R17, UR21, RZ, P1, !PT ;  /* 0x0000001511117c10 */ /* 0x000fe20008ffe4ff */
[----:B------:R-:W-:Y:S01]  /*51c0*/  IMAD R12, R7, -0x9, R12 ;  /* 0xfffffff7070c7824 */ /* 0x000fe200078e020c */
[----:B------:R-:W-:Y:S02]  /*51d0*/  ISETP.GE.U32.AND P0, PT, R16, UR8, PT ;  /* 0x0000000810007c0c */ /* 0x000fe4000bf06070 */
[----:B------:R-:W-:-:S02]  /*51e0*/  LOP3.LUT R0, R0, R5, RZ, 0x3c, !PT ;  /* 0x0000000500007212 */ /* 0x000fc400078e3cff */
[----:B------:R-:W-:Y:S02]  /*51f0*/  ISETP.GE.U32.AND.EX P0, PT, R17, UR9, PT, P0 ;  /* 0x0000000911007c0c */ /* 0x000fe4000bf06100 */
[----:B------:R-:W-:Y:S02]  /*5200*/  @P2 LOP3.LUT R0, R0, 0x1, R7, 0x78, !PT ;  /* 0x0000000100002812 */ /* 0x000fe400078e7807 */
[----:B------:R-:W-:-:S09]  /*5210*/  PRMT R4, RZ, 0x7610, R4 ;  /* 0x00007610ff047816 */ /* 0x000fd20000000004 */
[----:B0-----:R-:W-:Y:S05]  /*5220*/  @P0 BRA `(.L_x_113) ;  /* 0x00000004004c0947 */ /* 0x001fea0003800000 */
[----:B------:R-:W0:Y:S01]  /*5230*/  S2R R14, SR_CTAID.X ;  /* 0x00000000000e7919 */ /* 0x000e220000002500 */
[----:B------:R-:W-:Y:S01]  /*5240*/  ULDC.64 UR8, c[0x0][0x628] ;  /* 0x00018a0000087ab9 */ /* 0x000fe20000000a00 */
[----:B------:R-:W1:Y:S01]  /*5250*/  LDC R15, c[0x0][0x144] ;  /* 0x00005100ff0f7b82 */ /* 0x000e620000000800 */
[----:B------:R-:W-:Y:S01]  /*5260*/  ISETP.NE.U32.AND P0, PT, RZ, UR8, PT ;  /* 0x00000008ff007c0c */ /* 0x000fe2000bf05070 */
[----:B------:R-:W2:Y:S01]  /*5270*/  S2R R11, SR_CTAID.Y ;  /* 0x00000000000b7919 */ /* 0x000ea20000002600 */
[----:B------:R-:W-:Y:S01]  /*5280*/  ULDC UR10, c[0x0][0x150] ;  /* 0x00005400000a7ab9 */ /* 0x000fe20000000800 */
[----:B------:R-:W-:Y:S01]  /*5290*/  ULDC UR11, c[0x0][0x630] ;  /* 0x00018c00000b7ab9 */ /* 0x000fe20000000800 */
[----:B------:R-:W-:Y:S01]  /*52a0*/  ISETP.NE.AND.EX P0, PT, RZ, UR9, PT, P0 ;  /* 0x00000009ff007c0c */ /* 0x000fe2000bf05300 */
[----:B------:R-:W-:Y:S01]  /*52b0*/  IMAD.MOV.U32 R4, RZ, RZ, R16 ;  /* 0x000000ffff047224 */ /* 0x000fe200078e0010 */
[----:B0-----:R-:W-:-:S05]  /*52c0*/  I2FP.F32.U32 R5, R14 ;  /* 0x0000000e00057245 */ /* 0x001fca0000201000 */
[----:B------:R-:W-:Y:S01]  /*52d0*/  FMUL R20, R5, UR10 ;  /* 0x0000000a05147c20 */ /* 0x000fe20008400000 */
[----:B------:R-:W-:-:S05]  /*52e0*/  IMAD.MOV.U32 R5, RZ, RZ, R17 ;  /* 0x000000ffff057224 */ /* 0x000fca00078e0011 */
[----:B--2---:R-:W-:Y:S05]  /*52f0*/  @!P0 BRA `(.L_x_114) ;  /* 0x0000000000288947 */ /* 0x004fea0003800000 */
[----:B------:R-:W-:Y:S02]  /*5300*/  ULDC UR10, c[0x0][0x634] ;  /* 0x00018d00000a7ab9 */ /* 0x000fe40000000800 */
[----:B------:R-:W-:-:S05]  /*5310*/  IADD3 R5, P0, R16, UR10, RZ ;  /* 0x0000000a10057c10 */ /* 0x000fca000ff1e0ff */
[----:B------:R-:W-:-:S04]  /*5320*/  IMAD.X R13, RZ, RZ, R17, P0 ;  /* 0x000000ffff0d7224 */ /* 0x000fc800000e0611 */
[----:B------:R-:W-:-:S04]  /*5330*/  IMAD.WIDE.U32 R6, R13, UR8, RZ ;  /* 0x000000080d067c25 */ /* 0x000fc8000f8e00ff */
[----:B------:R-:W-:-:S04]  /*5340*/  IMAD.WIDE.U32 R6, P0, R5, UR9, R6 ;  /* 0x0000000905067c25 */ /* 0x000fc8000f800006 */
[----:B------:R-:W-:-:S04]  /*5350*/  IMAD.WIDE.U32 R4, R5, UR8, RZ ;  /* 0x0000000805047c25 */ /* 0x000fc8000f8e00ff */
[----:B------:R-:W-:Y:S01]  /*5360*/  IMAD.MOV.U32 R4, RZ, RZ, R7 ;  /* 0x000000ffff047224 */ /* 0x000fe200078e0007 */
[----:B------:R-:W-:Y:S01]  /*5370*/  IADD3 RZ, P1, R5, R6, RZ ;  /* 0x0000000605ff7210 */ /* 0x000fe20007f3e0ff */
[----:B------:R-:W-:-:S04]  /*5380*/  IMAD.X R5, RZ, RZ, RZ, P0 ;  /* 0x000000ffff057224 */ /* 0x000fc800000e06ff */
[----:B------:R-:W-:-:S08]  /*5390*/  IMAD.WIDE.U32.X R4, R13, UR9, R4, P1 ;  /* 0x000000090d047c25 */ /* 0x000fd000088e0404 */
.L_x_114:
[--C-:B------:R-:W-:Y:S01]  /*53a0*/  SHF.R.U64 R13, R4, UR11, R5.reuse ;  /* 0x0000000b040d7c19 */ /* 0x100fe20008001205 */
[----:B------:R-:W0:Y:S01]  /*53b0*/  F2I.U32.TRUNC.NTZ R20, R20 ;  /* 0x0000001400147305 */ /* 0x000e22000020f000 */
[----:B------:R-:W-:Y:S01]  /*53c0*/  SHF.R.U32.HI R4, RZ, UR11, R5 ;  /* 0x0000000bff047c19 */ /* 0x000fe20008011605 */
[----:B------:R-:W-:Y:S01]  /*53d0*/  ULDC.64 UR8, c[0x0][0x620] ;  /* 0x0001880000087ab9 */ /* 0x000fe20000000a00 */
[----:B------:R-:W-:Y:S01]  /*53e0*/  IADD3 R7, P0, RZ, -R13, RZ ;  /* 0x8000000dff077210 */ /* 0x000fe20007f1e0ff */
[----:B------:R-:W-:Y:S01]  /*53f0*/  ULDC.64 UR10, c[0x0][0x640] ;  /* 0x00019000000a7ab9 */ /* 0x000fe20000000a00 */
[----:B------:R-:W2:Y:S03]  /*5400*/  LDC R22, c[0x0][0x148] ;  /* 0x00005200ff167b82 */ /* 0x000ea60000000800 */
[----:B------:R-:W-:Y:S01]  /*5410*/  IMAD.X R4, RZ, RZ, ~R4, P0 ;  /* 0x000000ffff047224 */ /* 0x000fe200000e0e04 */
[----:B------:R-:W-:-:S03]  /*5420*/  ISETP.NE.U32.AND P0, PT, RZ, UR10, PT ;  /* 0x0000000aff007c0c */ /* 0x000fc6000bf05070 */
[----:B------:R-:W-:Y:S01]  /*5430*/  IMAD R6, R4, UR8, RZ ;  /* 0x0000000804067c24 */ /* 0x000fe2000f8e02ff */
[----:B------:R-:W-:Y:S01]  /*5440*/  ISETP.NE.AND.EX P0, PT, RZ, UR11, PT, P0 ;  /* 0x0000000bff007c0c */ /* 0x000fe2000bf05300 */
[----:B------:R-:W-:Y:S01]  /*5450*/  IMAD.WIDE.U32 R4, R7, UR8, R16 ;  /* 0x0000000807047c25 */ /* 0x000fe2000f8e0010 */
[----:B------:R-:W-:-:S03]  /*5460*/  ULDC UR8, c[0x0][0x618] ;  /* 0x0001860000087ab9 */ /* 0x000fc60000000800 */
[----:B------:R-:W-:Y:S01]  /*5470*/  IMAD R7, R7, UR9, R6 ;  /* 0x0000000907077c24 */ /* 0x000fe2000f8e0206 */
[----:B------:R-:W-:Y:S01]  /*5480*/  ULDC UR9, c[0x0][0x154] ;  /* 0x0000550000097ab9 */ /* 0x000fe20000000800 */
[----:B0-----:R-:W-:Y:S02]  /*5490*/  IMAD.MOV R6, RZ, RZ, -R20 ;  /* 0x000000ffff067224 */ /* 0x001fe400078e0a14 */
[----:B------:R-:W-:Y:S02]  /*54a0*/  IMAD.IADD R5, R5, 0x1, R7 ;  /* 0x0000000105057824 */ /* 0x000fe400078e0207 */
[----:B-1----:R-:W-:Y:S01]  /*54b0*/  IMAD R14, R15, R6, R14 ;  /* 0x000000060f0e7224 */ /* 0x002fe200078e020e */
[----:B------:R-:W-:Y:S02]  /*54c0*/  I2FP.F32.U32 R6, R11 ;  /* 0x0000000b00067245 */ /* 0x000fe40000201000 */
[--C-:B------:R-:W-:Y:S02]  /*54d0*/  SHF.R.U64 R15, R4, UR8, R5.reuse ;  /* 0x00000008040f7c19 */ /* 0x100fe40008001205 */
[----:B------:R-:W-:Y:S01]  /*54e0*/  SHF.R.U32.HI R4, RZ, UR8, R5 ;  /* 0x00000008ff047c19 */ /* 0x000fe20008011605 */
[----:B------:R-:W-:Y:S01]  /*54f0*/  FMUL R6, R6, UR9 ;  /* 0x0000000906067c20 */ /* 0x000fe20008400000 */
[----:B------:R-:W-:-:S02]  /*5500*/  ULDC UR8, c[0x0][0x608] ;  /* 0x0001820000087ab9 */ /* 0x000fc40000000800 */
[--C-:B------:R-:W-:Y:S01]  /*5510*/  SHF.R.U64 R21, R15, UR8, R4.reuse ;  /* 0x000000080f157c19 */ /* 0x100fe20008001204 */
[----:B------:R0:W1:Y:S01]  /*5520*/  F2I.U32.TRUNC.NTZ R24, R6 ;  /* 0x0000000600187305 */ /* 0x000062000020f000 */
[----:B------:R-:W-:Y:S01]  /*5530*/  SHF.R.U32.HI R4, RZ, UR8, R4 ;  /* 0x00000008ff047c19 */ /* 0x000fe20008011604 */
[----:B------:R-:W-:-:S03]  /*5540*/  ULDC UR8, c[0x0][0x658] ;  /* 0x0001960000087ab9 */ /* 0x000fc60000000800 */
[--C-:B------:R-:W-:Y:S02]  /*5550*/  SHF.R.U64 R20, R21, UR8, R4.reuse ;  /* 0x0000000815147c19 */ /* 0x100fe40008001204 */
[----:B------:R-:W-:-:S03]  /*5560*/  SHF.R.U32.HI R23, RZ, UR8, R4 ;  /* 0x00000008ff177c19 */ /* 0x000fc60008011604 */
[----:B------:R-:W-:Y:S02]  /*5570*/  IMAD.MOV.U32 R4, RZ, RZ, R20 ;  /* 0x000000ffff047224 */ /* 0x000fe400078e0014 */
[----:B------:R-:W-:Y:S01]  /*5580*/  IMAD.MOV.U32 R5, RZ, RZ, R23 ;  /* 0x000000ffff057224 */ /* 0x000fe200078e0017 */
[----:B0-----:R-:W-:Y:S06]  /*5590*/  @!P0 BRA `(.L_x_115) ;  /* 0x0000000000288947 */ /* 0x001fec0003800000 */
        /* <DEDUP_REMOVED lines=10> */
.L_x_115:
[----:B------:R-:W-:Y:S01]  /*5640*/  ISETP.NE.AND P0, PT, R2, 0x1, PT ;  /* 0x000000010200780c */ /* 0x000fe20003f05270 */
[----:B------:R-:W-:Y:S01]  /*5650*/  ULDC UR8, c[0x0][0x648] ;  /* 0x0001920000087ab9 */ /* 0x000fe20000000800 */
[----:B-1----:R-:W-:Y:S01]  /*5660*/  IMAD.MOV R24, RZ, RZ, -R24 ;  /* 0x000000ffff187224 */ /* 0x002fe200078e0a18 */
[----:B------:R-:W-:Y:S01]  /*5670*/  SHF.R.U64 R4, R4, UR8, R5 ;  /* 0x0000000804047c19 */ /* 0x000fe20008001205 */
[----:B------:R-:W-:Y:S01]  /*5680*/  ULDC UR8, c[0x0][0x638] ;  /* 0x00018e0000087ab9 */ /* 0x000fe20000000800 */
[----:B------:R-:W-:Y:S01]  /*5690*/  LOP3.LUT R21, R21, UR13, RZ, 0xc0, !PT ;  /* 0x0000000d15157c12 */ /* 0x000fe2000f8ec0ff */
[----:B------:R-:W-:Y:S02]  /*56a0*/  ULDC UR9, c[0x0][0x610] ;  /* 0x0001840000097ab9 */ /* 0x000fe40000000800 */
[----:B------:R-:W-:Y:S02]  /*56b0*/  IMAD.MOV R5, RZ, RZ, -R4 ;  /* 0x000000ffff057224 */ /* 0x000fe400078e0a04 */
[----:B------:R-:W-:-:S02]  /*56c0*/  IMAD R21, R4, UR5, R21 ;  /* 0x0000000504157c24 */ /* 0x000fc4000f8e0215 */
[----:B------:R-:W-:Y:S01]  /*56d0*/  IMAD R20, R5, UR8, R20 ;  /* 0x0000000805147c24 */ /* 0x000fe2000f8e0214 */
[----:B------:R-:W-:Y:S01]  /*56e0*/  ULDC UR8, c[0x0][0x600] ;  /* 0x0001800000087ab9 */ /* 0x000fe20000000800 */
[----:B--2---:R-:W-:Y:S01]  /*56f0*/  @P0 IMAD R14, R22, R24, R11 ;  /* 0x00000018160e0224 */ /* 0x004fe200078e020b */
[----:B------:R-:W-:Y:S01]  /*5700*/  LOP3.LUT R11, R15, UR4, RZ, 0xc0, !PT ;  /* 0x000000040f0b7c12 */ /* 0x000fe2000f8ec0ff */
[----:B------:R-:W-:Y:S02]  /*5710*/  IMAD.MOV.U32 R4, RZ, RZ, 0x1 ;  /* 0x00000001ff047424 */ /* 0x000fe400078e00ff */
[----:B------:R-:W-:Y:S02]  /*5720*/  IMAD R14, R21, UR9, R14 ;  /* 0x00000009150e7c24 */ /* 0x000fe4000f8e020e */
[----:B------:R-:W-:-:S05]  /*5730*/  IMAD R11, R20, UR8, R11 ;  /* 0x00000008140b7c24 */ /* 0x000fca000f8e020b */
[----:B------:R-:W-:Y:S02]  /*5740*/  SEL R20, R11, R14, !P0 ;  /* 0x0000000e0b147207 */ /* 0x000fe40004000000 */
[----:B------:R-:W-:-:S07]  /*5750*/  SEL R11, R14, R11, !P0 ;  /* 0x0000000b0e0b7207 */ /* 0x000fce0004000000 */
.L_x_113:
[----:B------:R-:W-:Y:S05]  /*5760*/  BSYNC B1 ;  /* 0x0000000000017941 */ /* 0x000fea0003800000 */
.L_x_112:
[----:B------:R-:W-:-:S13]  /*5770*/  LOP3.LUT P0, RZ, R4, 0xff, RZ, 0xc0, !PT ;  /* 0x000000ff04ff7812 */ /* 0x000fda000780c0ff */
[----:B------:R-:W-:Y:S05]  /*5780*/  @P0 BRA `(.L_x_116) ;  /* 0xfffffff400380947 */ /* 0x000fea000383ffff */
[----:B------:R-:W-:Y:S05]  /*5790*/  BSYNC B0 ;  /* 0x0000000000007941 */ /* 0x000fea0003800000 */
.L_x_105:
[----:B------:R-:W-:-:S03]  /*57a0*/  UMOV UR8, 0xffffffff ;  /* 0xffffffff00087882 */ /* 0x000fc60000000000 */
[----:B------:R-:W-:Y:S05]  /*57b0*/  BRA.DIV UR8, `(.L_x_117) ;  /* 0x0000000608c87947 */ /* 0x000fea000b800000 */
[----:B------:R-:W-:-:S13]  /*57c0*/  ELECT P6, URZ, PT ;  /* 0x00000000003f782f */ /* 0x000fda00038c0000 */
.L_x_136:
[----:B------:R-:W-:Y:S04]  /*57d0*/  BSSY B0, `(.L_x_118) ;  /* 0x0000058000007945 */ /* 0x000fe80003800000 */
[----:B------:R-:W-:Y:S05]  /*57e0*/  @!P6 BRA `(.L_x_119) ;  /* 0x000000040058e947 */ /* 0x000fea0003800000 */
[----:B------:R-:W-:-:S04]  /*57f0*/  LOP3.LUT R19, R19, 0x2, RZ, 0xfc, !PT ;  /* 0x0000000213137812 */ /* 0x000fc800078efcff */
[----:B------:R-:W-:-:S13]  /*5800*/  ISETP.NE.AND P0, PT, R19, 0x3, PT ;  /* 0x000000031300780c */ /* 0x000fda0003f05270 */
[----:B------:R-:W-:Y:S05]  /*5810*/  @!P0 BRA `(.L_x_120) ;  /* 0x0000000000048947 */ /* 0x000fea0003800000 */
[----:B------:R-:W-:Y:S01]  /*5820*/  BPT.TRAP 0x1 ;  /* 0x000000040000795c */ /* 0x000fe20000300000 */
.L_x_120:
[----:B------:R-:W0:Y:S01]  /*5830*/  S2R R3, SR_CgaCtaId ;  /* 0x0000000000037919 */ /* 0x000e220000008800 */
[----:B------:R-:W-:-:S04]  /*5840*/  MOV R2, 0x400 ;  /* 0x0000040000027802 */ /* 0x000fc80000000f00 */
[----:B0-----:R-:W-:Y:S02]  /*5850*/  LEA R3, R3, R2, 0x18 ;  /* 0x0000000203037211 */ /* 0x001fe400078ec0ff */
[----:B------:R-:W-:-:S03]  /*5860*/  SHF.L.U32 R2, R0, 0x1f, RZ ;  /* 0x0000001f00027819 */ /* 0x000fc600000006ff */
[----:B------:R-:W-:-:S04]  /*5870*/  VIADD R3, R3, 0x48 ;  /* 0x0000004803037836 */ /* 0x000fc80000000000 */
[C---:B------:R-:W-:Y:S02]  /*5880*/  IMAD R7, R12.reuse, 0x8, R3 ;  /* 0x000000080c077824 */ /* 0x040fe400078e0203 */
[----:B------:R-:W-:Y:S02]  /*5890*/  VIADD R12, R12, 0x1 ;  /* 0x000000010c0c7836 */ /* 0x000fe40000000000 */
[----:B------:R-:W0:Y:S03]  /*58a0*/  SYNCS.PHASECHK.TRANS64.TRYWAIT P0, [R7+URZ], R2 ;  /* 0x00000002070075a7 */ /* 0x000e26000800017f */
[----:B------:R-:W-:-:S04]  /*58b0*/  ISETP.NE.AND P1, PT, R12, 0x9, PT ;  /* 0x000000090c00780c */ /* 0x000fc80003f25270 */
[----:B------:R-:W-:Y:S02]  /*58c0*/  SEL R5, RZ, 0x1, P1 ;  /* 0x00000001ff057807 */ /* 0x000fe40000800000 */
[----:B------:R-:W-:Y:S02]  /*58d0*/  SEL R12, R12, RZ, P1 ;  /* 0x000000ff0c0c7207 */ /* 0x000fe40000800000 */
[----:B------:R-:W-:-:S03]  /*58e0*/  LOP3.LUT R5, R0, R5, RZ, 0x3c, !PT ;  /* 0x0000000500057212 */ /* 0x000fc600078e3cff */
[----:B------:R-:W-:Y:S01]  /*58f0*/  IMAD R9, R12, 0x8, R3 ;  /* 0x000000080c097824 */ /* 0x000fe200078e0203 */
[----:B------:R-:W-:Y:S01]  /*5900*/  SHF.L.U32 R4, R5, 0x1f, RZ ;  /* 0x0000001f05047819 */ /* 0x000fe200000006ff */
[----:B0-----:R-:W-:Y:S06]  /*5910*/  @!P0 BRA `(.L_x_121) ;  /* 0x0000000400908947 */ /* 0x001fec0003800000 */
.L_x_137:
[----:B------:R-:W1:Y:S01]  /*5920*/  SYNCS.PHASECHK.TRANS64.TRYWAIT P0, [R9+URZ], R4 ;  /* 0x00000004090075a7 */ /* 0x000e62000800017f */
[----:B------:R-:W-:-:S05]  /*5930*/  VIADD R0, R12, 0x1 ;  /* 0x000000010c007836 */ /* 0x000fca0000000000 */
[----:B------:R-:W-:-:S04]  /*5940*/  ISETP.NE.AND P1, PT, R0, 0x9, PT ;  /* 0x000000090000780c */ /* 0x000fc80003f25270 */
[----:B0-----:R-:W-:Y:S02]  /*5950*/  SEL R2, RZ, 0x1, P1 ;  /* 0x00000001ff027807 */ /* 0x001fe40000800000 */
[----:B------:R-:W-:Y:S02]  /*5960*/  SEL R0, R0, RZ, P1 ;  /* 0x000000ff00007207 */ /* 0x000fe40000800000 */
[----:B------:R-:W-:-:S03]  /*5970*/  LOP3.LUT R7, R5, R2, RZ, 0x3c, !PT ;  /* 0x0000000205077212 */ /* 0x000fc600078e3cff */
[----:B------:R-:W-:Y:S01]  /*5980*/  IMAD R6, R0, 0x8, R3 ;  /* 0x0000000800067824 */ /* 0x000fe200078e0203 */
[----:B------:R-:W-:Y:S01]  /*5990*/  SHF.L.U32 R5, R7, 0x1f, RZ ;  /* 0x0000001f07057819 */ /* 0x000fe200000006ff */
[----:B-1----:R-:W-:Y:S06]  /*59a0*/  @!P0 BRA `(.L_x_122) ;  /* 0x0000000400808947 */ /* 0x002fec0003800000 */
.L_x_138:
[----:B------:R-:W1:Y:S01]  /*59b0*/  SYNCS.PHASECHK.TRANS64.TRYWAIT P0, [R6+URZ], R5 ;  /* 0x00000005060075a7 */ /* 0x000e62000800017f */
[----:B------:R-:W-:-:S05]  /*59c0*/  VIADD R0, R0, 0x1 ;  /* 0x0000000100007836 */ /* 0x000fca0000000000 */
[----:B------:R-:W-:-:S04]  /*59d0*/  ISETP.NE.AND P1, PT, R0, 0x9, PT ;  /* 0x000000090000780c */ /* 0x000fc80003f25270 */
[----:B------:R-:W-:Y:S02]  /*59e0*/  SEL R2, RZ, 0x1, P1 ;  /* 0x00000001ff027807 */ /* 0x000fe40000800000 */
[----:B------:R-:W-:Y:S02]  /*59f0*/  SEL R0, R0, RZ, P1 ;  /* 0x000000ff00007207 */ /* 0x000fe40000800000 */
[----:B------:R-:W-:-:S03]  /*5a00*/  LOP3.LUT R7, R7, R2, RZ, 0x3c, !PT ;  /* 0x0000000207077212 */ /* 0x000fc600078e3cff */
[----:B0-----:R-:W-:Y:S01]  /*5a10*/  IMAD R9, R0, 0x8, R3 ;  /* 0x0000000800097824 */ /* 0x001fe200078e0203 */
[----:B------:R-:W-:Y:S01]  /*5a20*/  SHF.L.U32 R4, R7, 0x1f, RZ ;  /* 0x0000001f07047819 */ /* 0x000fe200000006ff */
[----:B-1----:R-:W-:Y:S06]  /*5a30*/  @!P0 BRA `(.L_x_123) ;  /* 0x0000000400708947 */ /* 0x002fec0003800000 */
.L_x_139:
        /* <DEDUP_REMOVED lines=9> */
.L_x_140:
        /* <DEDUP_REMOVED lines=9> */
.L_x_141:
        /* <DEDUP_REMOVED lines=9> */
.L_x_142:
        /* <DEDUP_REMOVED lines=9> */
.L_x_143:
[----:B------:R-:W1:Y:S01]  /*5c80*/  SYNCS.PHASECHK.TRANS64.TRYWAIT P0, [R9+URZ], R4 ;  /* 0x00000004090075a7 */ /* 0x000e62000800017f */
[----:B------:R-:W-:-:S05]  /*5c90*/  VIADD R0, R0, 0x1 ;  /* 0x0000000100007836 */ /* 0x000fca0000000000 */
[----:B------:R-:W-:-:S04]  /*5ca0*/  ISETP.NE.AND P1, PT, R0, 0x9, PT ;  /* 0x000000090000780c */ /* 0x000fc80003f25270 */
[----:B------:R-:W-:Y:S02]  /*5cb0*/  SEL R2, RZ, 0x1, P1 ;  /* 0x00000001ff027807 */ /* 0x000fe40000800000 */
[----:B------:R-:W-:Y:S02]  /*5cc0*/  SEL R0, R0, RZ, P1 ;  /* 0x000000ff00007207 */ /* 0x000fe40000800000 */
[----:B------:R-:W-:Y:S01]  /*5cd0*/  LOP3.LUT R2, R7, R2, RZ, 0x3c, !PT ;  /* 0x0000000207027212 */ /* 0x000fe200078e3cff */
[----:B-1----:R-:W-:Y:S06]  /*5ce0*/  @!P0 BRA `(.L_x_128) ;  /* 0x0000000400288947 */ /* 0x002fec0003800000 */
.L_x_144:
[----:B------:R-:W-:Y:S01]  /*5cf0*/  IMAD R3, R0, 0x8, R3 ;  /* 0x0000000800037824 */ /* 0x000fe200078e0203 */
[----:B------:R-:W-:-:S07]  /*5d00*/  SHF.L.U32 R0, R2, 0x1f, RZ ;  /* 0x0000001f02007819 */ /* 0x000fce00000006ff */
.L_x_129:
[----:B--2---:R2:W3:Y:S02]  /*5d10*/  SYNCS.PHASECHK.TRANS64.TRYWAIT P0, [R3+URZ], R0 ;  /* 0x00000000030075a7 */ /* 0x0044e4000800017f */
[----:B---3--:R-:W-:Y:S05]  /*5d20*/  @!P0 NANOSLEEP.SYNCS 0x989680 ;  /* 0x009896800000895d */ /* 0x008fea0003900000 */
[----:B------:R-:W3:Y:S02]  /*5d30*/  @!P0 SYNCS.PHASECHK.TRANS64 P0, [R3+URZ], R0 ;  /* 0x00000000030085a7 */ /* 0x000ee4000800007f */
[----:B---3--:R-:W-:Y:S05]  /*5d40*/  @!P0 BRA `(.L_x_129) ;  /* 0xfffffffc00f08947 */ /* 0x008fea000383ffff */
.L_x_119:
[----:B------:R-:W-:Y:S05]  /*5d50*/  BSYNC B0 ;  /* 0x0000000000007941 */ /* 0x000fea0003800000 */
.L_x_118:
[----:B------:R-:W-:Y:S05]  /*5d60*/  EXIT ;  /* 0x000000000000794d */ /* 0x000fea0003800000 */
.L_x_22:
[----:B---3--:R3:W4:Y:S02]  /*5d70*/  SYNCS.PHASECHK.TRANS64.TRYWAIT P1, [R3+URZ], R0 ;  /* 0x00000000030075a7 */ /* 0x008724000802017f */
[----:B----4-:R-:W-:Y:S05]  /*5d80*/  @!P1 NANOSLEEP.SYNCS 0x989680 ;  /* 0x009896800000995d */ /* 0x010fea0003900000 */
[----:B------:R-:W4:Y:S02]  /*5d90*/  @!P1 SYNCS.PHASECHK.TRANS64 P1, [R3+URZ], R0 ;  /* 0x00000000030095a7 */ /* 0x000f24000802007f */
[----:B----4-:R-:W-:Y:S05]  /*5da0*/  @!P1 BRA `(.L_x_22) ;  /* 0xfffffffc00f09947 */ /* 0x010fea000383ffff */
[----:B------:R-:W-:Y:S05]  /*5db0*/  BRA `(.L_x_21) ;  /* 0xffffffb800087947 */ /* 0x000fea000383ffff */
.L_x_27:
[----:B-1----:R1:W2:Y:S02]  /*5dc0*/  SYNCS.PHASECHK.TRANS64.TRYWAIT P1, [R5+URZ], R4 ;  /* 0x00000004050075a7 */ /* 0x0022a4000802017f */
[----:B--2---:R-:W-:Y:S05]  /*5dd0*/  @!P1 NANOSLEEP.SYNCS 0x989680 ;  /* 0x009896800000995d */ /* 0x004fea0003900000 */
[----:B------:R-:W2:Y:S02]  /*5de0*/  @!P1 SYNCS.PHASECHK.TRANS64 P1, [R5+URZ], R4 ;  /* 0x00000004050095a7 */ /* 0x000ea4000802007f */
[----:B--2---:R-:W-:Y:S05]  /*5df0*/  @!P1 BRA `(.L_x_27) ;  /* 0xfffffffc00f09947 */ /* 0x004fea000383ffff */
[----:B------:R-:W-:Y:S05]  /*5e00*/  BRA `(.L_x_26) ;  /* 0xffffffb800f87947 */ /* 0x000fea000383ffff */
.L_x_106:
[----:B------:R-:W-:Y:S01]  /*5e10*/  BSSY B1, `(.L_x_130) ;  /* 0x0000006000017945 */ /* 0x000fe20003800000 */
[----:B------:R-:W-:-:S07]  /*5e20*/  IMAD.MOV.U32 R15, RZ, RZ, -0x1 ;  /* 0xffffffffff0f7424 */ /* 0x000fce00078e00ff */
[----:B------:R-:W-:Y:S05]  /*5e30*/  WARPSYNC.COLLECTIVE R15, `(.L_x_131) ;  /* 0x000000000f0c7348 */ /* 0x000fea0003c00000 */
[----:B------:R-:W-:Y:S02]  /*5e40*/  ELECT P6, UR62, PT ;  /* 0x00000000003e782f */ /* 0x000fe400038c0000 */
[----:B------:R-:W-:Y:S01]  /*5e50*/  MOV R14, UR62 ;  /* 0x0000003e000e7c02 */ /* 0x000fe20008000f00 */
[----:B------:R-:W-:Y:S10]  /*5e60*/  ENDCOLLECTIVE ;  /* 0x000000000000791b */ /* 0x000ff40003800000 */
.L_x_131:
[----:B------:R-:W-:Y:S05]  /*5e70*/  BSYNC B1 ;  /* 0x0000000000017941 */ /* 0x000fea0003800000 */
.L_x_130:
[----:B------:R-:W-:Y:S05]  /*5e80*/  BRA `(.L_x_132) ;  /* 0xffffffec00847947 */ /* 0x000fea000383ffff */
.L_x_109:
[----:B0-----:R0:W1:Y:S02]  /*5e90*/  SYNCS.PHASECHK.TRANS64.TRYWAIT P0, [R14+URZ+0x48], R7 ;  /* 0x000048070e0075a7 */ /* 0x001064000800017f */
[----:B-1----:R-:W-:Y:S05]  /*5ea0*/  @!P0 NANOSLEEP.SYNCS 0x989680 ;  /* 0x009896800000895d */ /* 0x002fea0003900000 */
[----:B------:R-:W1:Y:S02]  /*5eb0*/  @!P0 SYNCS.PHASECHK.TRANS64 P0, [R14+URZ+0x48], R7 ;  /* 0x000048070e0085a7 */ /* 0x000e64000800007f */
[----:B-1----:R-:W-:Y:S05]  /*5ec0*/  @!P0 BRA `(.L_x_109) ;  /* 0xfffffffc00f08947 */ /* 0x002fea000383ffff */
[----:B------:R-:W-:Y:S05]  /*5ed0*/  BRA `(.L_x_133) ;  /* 0xffffffec00c07947 */ /* 0x000fea000383ffff */
.L_x_117:
[----:B------:R-:W-:Y:S01]  /*5ee0*/  BSSY B0, `(.L_x_134) ;  /* 0x0000006000007945 */ /* 0x000fe20003800000 */
[----:B------:R-:W-:-:S07]  /*5ef0*/  IMAD.MOV.U32 R15, RZ, RZ, -0x1 ;  /* 0xffffffffff0f7424 */ /* 0x000fce00078e00ff */
[----:B------:R-:W-:Y:S05]  /*5f00*/  WARPSYNC.COLLECTIVE R15, `(.L_x_135) ;  /* 0x000000000f0c7348 */ /* 0x000fea0003c00000 */
[----:B------:R-:W-:Y:S02]  /*5f10*/  ELECT P6, UR62, PT ;  /* 0x00000000003e782f */ /* 0x000fe400038c0000 */
[----:B------:R-:W-:Y:S01]  /*5f20*/  MOV R14, UR62 ;  /* 0x0000003e000e7c02 */ /* 0x000fe20008000f00 */
[----:B------:R-:W-:Y:S10]  /*5f30*/  ENDCOLLECTIVE ;  /* 0x000000000000791b */ /* 0x000ff40003800000 */
.L_x_135:
[----:B------:R-:W-:Y:S05]  /*5f40*/  BSYNC B0 ;  /* 0x0000000000007941 */ /* 0x000fea0003800000 */
.L_x_134:
[----:B------:R-:W-:Y:S05]  /*5f50*/  BRA `(.L_x_136) ;  /* 0xfffffff8001c7947 */ /* 0x000fea000383ffff */
.L_x_121:
[----:B0-----:R0:W1:Y:S02]  /*5f60*/  SYNCS.PHASECHK.TRANS64.TRYWAIT P0, [R7+URZ], R2 ;  /* 0x00000002070075a7 */ /* 0x001064000800017f */
[----:B-1----:R-:W-:Y:S05]  /*5f70*/  @!P0 NANOSLEEP.SYNCS 0x989680 ;  /* 0x009896800000895d */ /* 0x002fea0003900000 */
[----:B------:R-:W1:Y:S02]  /*5f80*/  @!P0 SYNCS.PHASECHK.TRANS64 P0, [R7+URZ], R2 ;  /* 0x00000002070085a7 */ /* 0x000e64000800007f */
[----:B-1----:R-:W-:Y:S05]  /*5f90*/  @!P0 BRA `(.L_x_121) ;  /* 0xfffffffc00f08947 */ /* 0x002fea000383ffff */
[----:B------:R-:W-:Y:S05]  /*5fa0*/  BRA `(.L_x_137) ;  /* 0xfffffff8005c7947 */ /* 0x000fea000383ffff */
.L_x_122:
[----:B0-----:R0:W1:Y:S02]  /*5fb0*/  SYNCS.PHASECHK.TRANS64.TRYWAIT P0, [R9+URZ], R4 ;  /* 0x00000004090075a7 */ /* 0x001064000800017f */
[----:B-1----:R-:W-:Y:S05]  /*5fc0*/  @!P0 NANOSLEEP.SYNCS 0x989680 ;  /* 0x009896800000895d */ /* 0x002fea0003900000 */
[----:B------:R-:W1:Y:S02]  /*5fd0*/  @!P0 SYNCS.PHASECHK.TRANS64 P0, [R9+URZ], R4 ;  /* 0x00000004090085a7 */ /* 0x000e64000800007f */
[----:B-1----:R-:W-:Y:S05]  /*5fe0*/  @!P0 BRA `(.L_x_122) ;  /* 0xfffffffc00f08947 */ /* 0x002fea000383ffff */
[----:B------:R-:W-:Y:S05]  /*5ff0*/  BRA `(.L_x_138) ;  /* 0xfffffff8006c7947 */ /* 0x000fea000383ffff */
.L_x_123:
[----:B0-----:R0:W1:Y:S02]  /*6000*/  SYNCS.PHASECHK.TRANS64.TRYWAIT P0, [R6+URZ], R5 ;  /* 0x00000005060075a7 */ /* 0x001064000800017f */
[----:B-1----:R-:W-:Y:S05]  /*6010*/  @!P0 NANOSLEEP.SYNCS 0x989680 ;  /* 0x009896800000895d */ /* 0x002fea0003900000 */
[----:B------:R-:W1:Y:S02]  /*6020*/  @!P0 SYNCS.PHASECHK.TRANS64 P0, [R6+URZ], R5 ;  /* 0x00000005060085a7 */ /* 0x000e64000800007f */
[----:B-1----:R-:W-:Y:S05]  /*6030*/  @!P0 BRA `(.L_x_123) ;  /* 0xfffffffc00f08947 */ /* 0x002fea000383ffff */
[----:B------:R-:W-:Y:S05]  /*6040*/  BRA `(.L_x_139) ;  /* 0xfffffff8007c7947 */ /* 0x000fea000383ffff */
.L_x_124:
[----:B0-----:R0:W1:Y:S02]  /*6050*/  SYNCS.PHASECHK.TRANS64.TRYWAIT P0, [R9+URZ], R4 ;  /* 0x00000004090075a7 */ /* 0x001064000800017f */
[----:B-1----:R-:W-:Y:S05]  /*6060*/  @!P0 NANOSLEEP.SYNCS 0x989680 ;  /* 0x009896800000895d */ /* 0x002fea0003900000 */
[----:B------:R-:W1:Y:S02]  /*6070*/  @!P0 SYNCS.PHASECHK.TRANS64 P0, [R9+URZ], R4 ;  /* 0x00000004090085a7 */ /* 0x000e64000800007f */
[----:B-1----:R-:W-:Y:S05]  /*6080*/  @!P0 BRA `(.L_x_124) ;  /* 0xfffffffc00f08947 */ /* 0x002fea000383ffff */
[----:B------:R-:W-:Y:S05]  /*6090*/  BRA `(.L_x_140) ;  /* 0xfffffff8008c7947 */ /* 0x000fea000383ffff */
.L_x_125:
[----:B0-----:R0:W1:Y:S02]  /*60a0*/  SYNCS.PHASECHK.TRANS64.TRYWAIT P0, [R6+URZ], R5 ;  /* 0x00000005060075a7 */ /* 0x001064000800017f */
[----:B-1----:R-:W-:Y:S05]  /*60b0*/  @!P0 NANOSLEEP.SYNCS 0x989680 ;  /* 0x009896800000895d */ /* 0x002fea0003900000 */
[----:B------:R-:W1:Y:S02]  /*60c0*/  @!P0 SYNCS.PHASECHK.TRANS64 P0, [R6+URZ], R5 ;  /* 0x00000005060085a7 */ /* 0x000e64000800007f */
[----:B-1----:R-:W-:Y:S05]  /*60d0*/  @!P0 BRA `(.L_x_125) ;  /* 0xfffffffc00f08947 */ /* 0x002fea000383ffff */
[----:B------:R-:W-:Y:S05]  /*60e0*/  BRA `(.L_x_141) ;  /* 0xfffffff8009c7947 */ /* 0x000fea000383ffff */
.L_x_126:
[----:B0-----:R0:W1:Y:S02]  /*60f0*/  SYNCS.PHASECHK.TRANS64.TRYWAIT P0, [R9+URZ], R4 ;  /* 0x00000004090075a7 */ /* 0x001064000800017f */
[----:B-1----:R-:W-:Y:S05]  /*6100*/  @!P0 NANOSLEEP.SYNCS 0x989680 ;  /* 0x009896800000895d */ /* 0x002fea0003900000 */
[----:B------:R-:W1:Y:S02]  /*6110*/  @!P0 SYNCS.PHASECHK.TRANS64 P0, [R9+URZ], R4 ;  /* 0x00000004090085a7 */ /* 0x000e64000800007f */
[----:B-1----:R-:W-:Y:S05]  /*6120*/  @!P0 BRA `(.L_x_126) ;  /* 0xfffffffc00f08947 */ /* 0x002fea000383ffff */
[----:B------:R-:W-:Y:S05]  /*6130*/  BRA `(.L_x_142) ;  /* 0xfffffff800ac7947 */ /* 0x000fea000383ffff */
.L_x_127:
[----:B0-----:R0:W1:Y:S02]  /*6140*/  SYNCS.PHASECHK.TRANS64.TRYWAIT P0, [R6+URZ], R5 ;  /* 0x00000005060075a7 */ /* 0x001064000800017f */
[----:B-1----:R-:W-:Y:S05]  /*6150*/  @!P0 NANOSLEEP.SYNCS 0x989680 ;  /* 0x009896800000895d */ /* 0x002fea0003900000 */
[----:B------:R-:W1:Y:S02]  /*6160*/  @!P0 SYNCS.PHASECHK.TRANS64 P0, [R6+URZ], R5 ;  /* 0x00000005060085a7 */ /* 0x000e64000800007f */
[----:B-1----:R-:W-:Y:S05]  /*6170*/  @!P0 BRA `(.L_x_127) ;  /* 0xfffffffc00f08947 */ /* 0x002fea000383ffff */
[----:B------:R-:W-:Y:S05]  /*6180*/  BRA `(.L_x_143) ;  /* 0xfffffff800bc7947 */ /* 0x000fea000383ffff */
.L_x_128:
[----:B-1----:R1:W2:Y:S02]  /*6190*/  SYNCS.PHASECHK.TRANS64.TRYWAIT P0, [R9+URZ], R4 ;  /* 0x00000004090075a7 */ /* 0x0022a4000800017f */
[----:B--2---:R-:W-:Y:S05]  /*61a0*/  @!P0 NANOSLEEP.SYNCS 0x989680 ;  /* 0x009896800000895d */ /* 0x004fea0003900000 */
[----:B------:R-:W2:Y:S02]  /*61b0*/  @!P0 SYNCS.PHASECHK.TRANS64 P0, [R9+URZ], R4 ;  /* 0x00000004090085a7 */ /* 0x000ea4000800007f */
[----:B--2---:R-:W-:Y:S05]  /*61c0*/  @!P0 BRA `(.L_x_128) ;  /* 0xfffffffc00f08947 */ /* 0x004fea000383ffff */
[----:B------:R-:W-:Y:S05]  /*61d0*/  BRA `(.L_x_144) ;  /* 0xfffffff800c47947 */ /* 0x000fea000383ffff */
.L_x_145:
[----:B------:R-:W-:-:S00]  /*61e0*/  BRA `(.L_x_145) ;  /* 0xfffffffc00fc7947 */ /* 0x000fc0000383ffff */
[----:B------:R-:W-:-:S00]  /*61f0*/  NOP ;  /* 0x0000000000007918 */ /* 0x000fc00000000000 */
        /* <DEDUP_REMOVED lines=8> */
.L_x_146:


//--------------------- .nv.global.init           --------------------------
	.section	.nv.global.init,"aw",@progbits
.nv.global.init:
	.type		$str$22,@object
	.size		$str$22,($str$23 - $str$22)
$str$22:
        /*0000*/ 	.byte	0x6b, 0x5f, 0x74, 0x69, 0x6c, 0x65, 0x5f, 0x63, 0x6f, 0x75, 0x6e, 0x74, 0x20, 0x3e, 0x3d, 0x20
        /*0010*/ 	.byte	0x31, 0x00
	.type		$str$23,@object
	.size		$str$23,(__unnamed_1 - $str$23)
$str$23:
        /*0012*/ 	.byte	0x2f, 0x74, 0x6d, 0x70, 0x2f, 0x63, 0x75, 0x74, 0x6c, 0x61, 0x73, 0x73, 0x5f, 0x73, 0x77, 0x65
        /*0022*/ 	.byte	0x65, 0x70, 0x5f, 0x73, 0x72, 0x63, 0x2f, 0x69, 0x6e, 0x63, 0x6c, 0x75, 0x64, 0x65, 0x2f, 0x63
        /*0032*/ 	.byte	0x75, 0x74, 0x6c, 0x61, 0x73, 0x73, 0x2f, 0x67, 0x65, 0x6d, 0x6d, 0x2f, 0x63, 0x6f, 0x6c, 0x6c
        /*0042*/ 	.byte	0x65, 0x63, 0x74, 0x69, 0x76, 0x65, 0x2f, 0x73, 0x6d, 0x39, 0x30, 0x5f, 0x6d, 0x6d, 0x61, 0x5f
        /*0052*/ 	.byte	0x74, 0x6d, 0x61, 0x5f, 0x67, 0x6d, 0x6d, 0x61, 0x5f, 0x73, 0x73, 0x5f, 0x77, 0x61, 0x72, 0x70
        /*0062*/ 	.byte	0x73, 0x70, 0x65, 0x63, 0x69, 0x61, 0x6c, 0x69, 0x7a, 0x65, 0x64, 0x2e, 0x68, 0x70, 0x70, 0x00
	.type		__unnamed_1,@object
	.size		__unnamed_1,(.L_0 - __unnamed_1)
__unnamed_1:
        /*0072*/ 	.byte	0x76, 0x6f, 0x69, 0x64, 0x20, 0x63, 0x75, 0x74, 0x6c, 0x61, 0x73, 0x73, 0x3a, 0x3a, 0x67, 0x65
        /* <DEDUP_REMOVED lines=176> */
        /*0b82*/ 	.byte	0x74, 0x79, 0x5d, 0x00
.L_0:


//--------------------- .nv.shared._ZN7cutlass13device_kernelINS_4gemm6kernel13GemmUniversalIN4cute5tupleIJiiiiEEENS1_10collective13CollectiveMmaINS1_34MainloopSm90TmaGmmaWarpSpecializedILi9ENS5_IJNS4_1CILi2EEENSA_ILi4EEENSA_ILi1EEEEEENS1_35KernelTmaWarpSpecializedCooperativeEEENS5_IJNSA_ILi128EEENSA_ILi64EEENSA_ILi32EEEEEEfNS5_IJlSD_lEEEfSL_NS4_8TiledMMAINS4_8MMA_AtomIJNS4_4SM904GMMA29MMA_64x64x8_F32TF32TF32_SS_TNILNSP_7ScaleInE1ELSR_1EEEEEENS4_6LayoutINS5_IJSB_SD_SD_EEENS5_IJSD_NSA_ILi0EEESW_EEEEENS5_IJNS4_10UnderscoreESZ_SZ_EEEEENS4_23SM90_TMA_LOAD_MULTICASTENS4_14ComposedLayoutINS4_7SwizzleILi3ELi4ELi3EEENS4_18smem_ptr_flag_bitsILi32EEENSU_INS5_IJNSA_ILi8EEESJ_EEENS5_IJSJ_SD_EEEEEEEvNS4_8identityES12_S1C_vS1D_EENS_8epilogue10collective6detail29Sm90TmaWarpSpecializedAdapterINS1G_15DefaultEpilogueIfSL_SL_NS1F_6thread17LinearCombinationIfLi1EffLNS1K_9ScaleType4KindE0ELNS_15FloatRoundStyleE2EfEENS1_15EpilogueDefaultEEEEEvvEEEEvNT_6ParamsE --------------------------
	.section	.nv.shared._ZN7cutlass13device_kernelINS_4gemm6kernel13GemmUniversalIN4cute5tupleIJiiiiEEENS1_10collective13CollectiveMmaINS1_34MainloopSm90TmaGmmaWarpSpecializedILi9ENS5_IJNS4_1CILi2EEENSA_ILi4EEENSA_ILi1EEEEEENS1_35KernelTmaWarpSpecializedCooperativeEEENS5_IJNSA_ILi128EEENSA_ILi64EEENSA_ILi32EEEEEEfNS5_IJlSD_lEEEfSL_NS4_8TiledMMAINS4_8MMA_AtomIJNS4_4SM904GMMA29MMA_64x64x8_F32TF32TF32_SS_TNILNSP_7ScaleInE1ELSR_1EEEEEENS4_6LayoutINS5_IJSB_SD_SD_EEENS5_IJSD_NSA_ILi0EEESW_EEEEENS5_IJNS4_10UnderscoreESZ_SZ_EEEEENS4_23SM90_TMA_LOAD_MULTICASTENS4_14ComposedLayoutINS4_7SwizzleILi3ELi4ELi3EEENS4_18smem_ptr_flag_bitsILi32EEENSU_INS5_IJNSA_ILi8EEESJ_EEENS5_IJSJ_SD_EEEEEEEvNS4_8identityES12_S1C_vS1D_EENS_8epilogue10collective6detail29Sm90TmaWarpSpecializedAdapterINS1G_15DefaultEpilogueIfSL_SL_NS1F_6thread17LinearCombinationIfLi1EffLNS1K_9ScaleType4KindE0ELNS_15FloatRoundStyleE2EfEENS1_15EpilogueDefaultEEEEEvvEEEEvNT_6ParamsE,"aw",@nobits
	.sectionflags	@""
	.align	16
	.zero		1024


//--------------------- .nv.shared.reserved.0     --------------------------
	.section	.nv.shared.reserved.0,"aw",@nobits
	.weak		__nv_reservedSMEM_offset_0_alias
	.size		__nv_reservedSMEM_offset_0_alias, 0, 0
	.other		__nv_reservedSMEM_offset_0_alias,@"STO_CUDA_RESERVED_SHARED STV_DEFAULT"
__nv_reservedSMEM_offset_0_alias:
	.zero		0


//--------------------- .nv.global                --------------------------
	.section	.nv.global,"aw",@nobits
.nv.global:
	.type		_ZN40_INTERNAL_890a82ad_4_k_cu_58988bc2_310204cute1_E,@object
	.size		_ZN40_INTERNAL_890a82ad_4_k_cu_58988bc2_310204cute1_E,(_ZN40_INTERNAL_890a82ad_4_k_cu_58988bc2_310204cuda3std3__45__cpo6cbeginE - _ZN40_INTERNAL_890a82ad_4_k_cu_58988bc2_310204cute1_E)
_ZN40_INTERNAL_890a82ad_4_k_cu_58988bc2_310204cute1_E:
	.zero		1
	.type		_ZN40_INTERNAL_890a82ad_4_k_cu_58988bc2_310204cuda3std3__45__cpo6cbeginE,@object
	.size		_ZN40_INTERNAL_890a82ad_4_k_cu_58988bc2_310204cuda3std3__45__cpo6cbeginE,(_ZN40_INTERNAL_890a82ad_4_k_cu_58988bc2_310204cuda3std3__48in_placeE - _ZN40_INTERNAL_890a82ad_4_k_cu_58988bc2_310204cuda3std3__45__cpo6cbeginE)
_ZN40_INTERNAL_890a82ad_4_k_cu_58988bc2_310204cuda3std3__45__cpo6cbeginE:
	.zero		1
	.type		_ZN40_INTERNAL_890a82ad_4_k_cu_58988bc2_310204cuda3std3__48in_placeE,@object
	.size		_ZN40_INTERNAL_890a82ad_4_k_cu_58988bc2_310204cuda3std3__48in_placeE,(_ZN40_INTERNAL_890a82ad_4_k_cu_58988bc2_310204cuda3std6ranges3__45__cpo9iter_moveE - _ZN40_INTERNAL_890a82ad_4_k_cu_58988bc2_310204cuda3std3__48in_placeE)
_ZN40_INTERNAL_890a82ad_4_k_cu_58988bc2_310204cuda3std3__48in_placeE:
	.zero		1
	.type		_ZN40_INTERNAL_890a82ad_4_k_cu_58988bc2_310204cuda3std6ranges3__45__cpo9iter_moveE,@object
	.size		_ZN40_INTERNAL_890a82ad_4_k_cu_58988bc2_310204cuda3std6ranges3__45__cpo9iter_moveE,(_ZN40_INTERNAL_890a82ad_4_k_cu_58988bc2_310204cuda3std3__45__cpo5beginE - _ZN40_INTERNAL_890a82ad_4_k_cu_58988bc2_310204cuda3std6ranges3__45__cpo9iter_moveE)
_ZN40_INTERNAL_890a82ad_4_k_cu_58988bc2_310204cuda3std6ranges3__45__cpo9iter_moveE:
	.zero		1
	.type		_ZN40_INTERNAL_890a82ad_4_k_cu_58988bc2_310204cuda3std3__45__cpo5beginE,@object
	.size		_ZN40_INTERNAL_890a82ad_4_k_cu_58988bc2_310204cuda3std3__45__cpo5beginE,(_ZN40_INTERNAL_890a82ad_4_k_cu_58988bc2_310204cuda3std3__442_GLOBAL__N__890a82ad_4_k_cu_58988bc2_310206ignoreE - _ZN40_INTERNAL_890a82ad_4_k_cu_58988bc2_310204cuda3std3__45__cpo5beginE)
_ZN40_INTERNAL_890a82ad_4_k_cu_58988bc2_310204cuda3std3__45__cpo5beginE:
	.zero		1
	.type		_ZN40_INTERNAL_890a82ad_4_k_cu_58988bc2_310204cuda3std3__442_GLOBAL__N__890a82ad_4_k_cu_58988bc2_310206ignoreE,@object
	.size		_ZN40_INTERNAL_890a82ad_4_k_cu_58988bc2_310204cuda3std3__442_GLOBAL__N__890a82ad_4_k_cu_58988bc2_310206ignoreE,(_ZN40_INTERNAL_890a82ad_4_k_cu_58988bc2_310204cute7productE - _ZN40_INTERNAL_890a82ad_4_k_cu_58988bc2_310204cuda3std3__442_GLOBAL__N__890a82ad_4_k_cu_58988bc2_310206ignoreE)
_ZN40_INTERNAL_890a82ad_4_k_cu_58988bc2_310204cuda3std3__442_GLOBAL__N__890a82ad_4_k_cu_58988bc2_310206ignoreE:
	.zero		1
	.type		_ZN40_INTERNAL_890a82ad_4_k_cu_58988bc2_310204cute7productE,@object
	.size		_ZN40_INTERNAL_890a82ad_4_k_cu_58988bc2_310204cute7productE,(_ZN40_INTERNAL_890a82ad_4_k_cu_58988bc2_310204cuda3std3__45__cpo3endE - _ZN40_INTERNAL_890a82ad_4_k_cu_58988bc2_310204cute7productE)
_ZN40_INTERNAL_890a82ad_4_k_cu_58988bc2_310204cute7productE:
	.zero		1
	.type		_ZN40_INTERNAL_890a82ad_4_k_cu_58988bc2_310204cuda3std3__45__cpo3endE,@object
	.size		_ZN40_INTERNAL_890a82ad_4_k_cu_58988bc2_310204cuda3std3__45__cpo3endE,(_ZN40_INTERNAL_890a82ad_4_k_cu_58988bc2_310204cuda3std3__419piecewise_constructE - _ZN40_INTERNAL_890a82ad_4_k_cu_58988bc2_310204cuda3std3__45__cpo3endE)
_ZN40_INTERNAL_890a82ad_4_k_cu_58988bc2_310204cuda3std3__45__cpo3endE:
	.zero		1
	.type		_ZN40_INTERNAL_890a82ad_4_k_cu_58988bc2_310204cuda3std3__419piecewise_constructE,@object
	.size		_ZN40_INTERNAL_890a82ad_4_k_cu_58988bc2_310204cuda3std3__419piecewise_constructE,(_ZN40_INTERNAL_890a82ad_4_k_cu_58988bc2_310204cuda3std3__45__cpo4cendE - _ZN40_INTERNAL_890a82ad_4_k_cu_58988bc2_310204cuda3std3__419piecewise_constructE)
_ZN40_INTERNAL_890a82ad_4_k_cu_58988bc2_310204cuda3std3__419piecewise_constructE:
	.zero		1
	.type		_ZN40_INTERNAL_890a82ad_4_k_cu_58988bc2_310204cuda3std3__45__cpo4cendE,@object
	.size		_ZN40_INTERNAL_890a82ad_4_k_cu_58988bc2_310204cuda3std3__45__cpo4cendE,(_ZN40_INTERNAL_890a82ad_4_k_cu_58988bc2_310204cuda3std6ranges3__45__cpo4swapE - _ZN40_INTERNAL_890a82ad_4_k_cu_58988bc2_310204cuda3std3__45__cpo4cendE)
_ZN40_INTERNAL_890a82ad_4_k_cu_58988bc2_310204cuda3std3__45__cpo4cendE:
	.zero		1
	.type		_ZN40_INTERNAL_890a82ad_4_k_cu_58988bc2_310204cuda3std6ranges3__45__cpo4swapE,@object
	.size		_ZN40_INTERNAL_890a82ad_4_k_cu_58988bc2_310204cuda3std6ranges3__45__cpo4swapE,(.L_8 - _ZN40_INTERNAL_890a82ad_4_k_cu_58988bc2_310204cuda3std6ranges3__45__cpo4swapE)
_ZN40_INTERNAL_890a82ad_4_k_cu_58988bc2_310204cuda3std6ranges3__45__cpo4swapE:
	.zero		1
.L_8:


//--------------------- .nv.constant0._ZN7cutlass13device_kernelINS_4gemm6kernel13GemmUniversalIN4cute5tupleIJiiiiEEENS1_10collective13CollectiveMmaINS1_34MainloopSm90TmaGmmaWarpSpecializedILi9ENS5_IJNS4_1CILi2EEENSA_ILi4EEENSA_ILi1EEEEEENS1_35KernelTmaWarpSpecializedCooperativeEEENS5_IJNSA_ILi128EEENSA_ILi64EEENSA_ILi32EEEEEEfNS5_IJlSD_lEEEfSL_NS4_8TiledMMAINS4_8MMA_AtomIJNS4_4SM904GMMA29MMA_64x64x8_F32TF32TF32_SS_TNILNSP_7ScaleInE1ELSR_1EEEEEENS4_6LayoutINS5_IJSB_SD_SD_EEENS5_IJSD_NSA_ILi0EEESW_EEEEENS5_IJNS4_10UnderscoreESZ_SZ_EEEEENS4_23SM90_TMA_LOAD_MULTICASTENS4_14ComposedLayoutINS4_7SwizzleILi3ELi4ELi3EEENS4_18smem_ptr_flag_bitsILi32EEENSU_INS5_IJNSA_ILi8EEESJ_EEENS5_IJSJ_SD_EEEEEEEvNS4_8identityES12_S1C_vS1D_EENS_8epilogue10collective6detail29Sm90TmaWarpSpecializedAdapterINS1G_15DefaultEpilogueIfSL_SL_NS1F_6thread17LinearCombinationIfLi1EffLNS1K_9ScaleType4KindE0ELNS_15FloatRoundStyleE2EfEENS1_15EpilogueDefaultEEEEEvvEEEEvNT_6ParamsE --------------------------
	.section	.nv.constant0._ZN7cutlass13device_kernelINS_4gemm6kernel13GemmUniversalIN4cute5tupleIJiiiiEEENS1_10collective13CollectiveMmaINS1_34MainloopSm90TmaGmmaWarpSpecializedILi9ENS5_IJNS4_1CILi2EEENSA_ILi4EEENSA_ILi1EEEEEENS1_35KernelTmaWarpSpecializedCooperativeEEENS5_IJNSA_ILi128EEENSA_ILi64EEENSA_ILi32EEEEEEfNS5_IJlSD_lEEEfSL_NS4_8TiledMMAINS4_8MMA_AtomIJNS4_4SM904GMMA29MMA_64x64x8_F32TF32TF32_SS_TNILNSP_7ScaleInE1ELSR_1EEEEEENS4_6LayoutINS5_IJSB_SD_SD_EEENS5_IJSD_NSA_ILi0EEESW_EEEEENS5_IJNS4_10UnderscoreESZ_SZ_EEEEENS4_23SM90_TMA_LOAD_MULTICASTENS4_14ComposedLayoutINS4_7SwizzleILi3ELi4ELi3EEENS4_18smem_ptr_flag_bitsILi32EEENSU_INS5_IJNSA_ILi8EEESJ_EEENS5_IJSJ_SD_EEEEEEEvNS4_8identityES12_S1C_vS1D_EENS_8epilogue10collective6detail29Sm90TmaWarpSpecializedAdapterINS1G_15DefaultEpilogueIfSL_SL_NS1F_6thread17LinearCombinationIfLi1EffLNS1K_9ScaleType4KindE0ELNS_15FloatRoundStyleE2EfEENS1_15EpilogueDefaultEEEEEvvEEEEvNT_6ParamsE,"a",@progbits
	.sectionflags	@""
	.align	4
.nv.constant0._ZN7cutlass13device_kernelINS_4gemm6kernel13GemmUniversalIN4cute5tupleIJiiiiEEENS1_10collective13CollectiveMmaINS1_34MainloopSm90TmaGmmaWarpSpecializedILi9ENS5_IJNS4_1CILi2EEENSA_ILi4EEENSA_ILi1EEEEEENS1_35KernelTmaWarpSpecializedCooperativeEEENS5_IJNSA_ILi128EEENSA_ILi64EEENSA_ILi32EEEEEEfNS5_IJlSD_lEEEfSL_NS4_8TiledMMAINS4_8MMA_AtomIJNS4_4SM904GMMA29MMA_64x64x8_F32TF32TF32_SS_TNILNSP_7ScaleInE1ELSR_1EEEEEENS4_6LayoutINS5_IJSB_SD_SD_EEENS5_IJSD_NSA_ILi0EEESW_EEEEENS5_IJNS4_10UnderscoreESZ_SZ_EEEEENS4_23SM90_TMA_LOAD_MULTICASTENS4_14ComposedLayoutINS4_7SwizzleILi3ELi4ELi3EEENS4_18smem_ptr_flag_bitsILi32EEENSU_INS5_IJNSA_ILi8EEESJ_EEENS5_IJSJ_SD_EEEEEEEvNS4_8identityES12_S1C_vS1D_EENS_8epilogue10collective6detail29Sm90TmaWarpSpecializedAdapterINS1G_15DefaultEpilogueIfSL_SL_NS1F_6thread17LinearCombinationIfLi1EffLNS1K_9ScaleType4KindE0ELNS_15FloatRoundStyleE2EfEENS1_15EpilogueDefaultEEEEEvvEEEEvNT_6ParamsE:
	.zero		1664


//--------------------- SYMBOLS --------------------------

	.type		.nv.reservedSmem.offset0,@object
	.size		.nv.reservedSmem.offset0,0x4
	.type		__assertfail,@function
